//
// Generated by NVIDIA NVVM Compiler
//
// Compiler Build ID: CL-36424714
// Cuda compilation tools, release 13.0, V13.0.88
// Based on NVVM 20.0.0
//

.version 9.0
.target sm_100
.address_size 64

	// .globl	IRNNBackward

.visible .entry IRNNBackward(
	.param .u64 .ptr .align 1 IRNNBackward_param_0,
	.param .u64 .ptr .align 1 IRNNBackward_param_1,
	.param .u64 .ptr .align 1 IRNNBackward_param_2,
	.param .u64 .ptr .align 1 IRNNBackward_param_3,
	.param .u64 .ptr .align 1 IRNNBackward_param_4,
	.param .u64 .ptr .align 1 IRNNBackward_param_5,
	.param .u64 .ptr .align 1 IRNNBackward_param_6,
	.param .u64 .ptr .align 1 IRNNBackward_param_7,
	.param .u64 .ptr .align 1 IRNNBackward_param_8,
	.param .u64 .ptr .align 1 IRNNBackward_param_9,
	.param .u64 .ptr .align 1 IRNNBackward_param_10,
	.param .u64 .ptr .align 1 IRNNBackward_param_11,
	.param .u64 .ptr .align 1 IRNNBackward_param_12,
	.param .u64 .ptr .align 1 IRNNBackward_param_13,
	.param .u64 .ptr .align 1 IRNNBackward_param_14,
	.param .u64 .ptr .align 1 IRNNBackward_param_15,
	.param .u64 .ptr .align 1 IRNNBackward_param_16,
	.param .u64 .ptr .align 1 IRNNBackward_param_17,
	.param .u64 .ptr .align 1 IRNNBackward_param_18,
	.param .u64 .ptr .align 1 IRNNBackward_param_19,
	.param .u64 .ptr .align 1 IRNNBackward_param_20,
	.param .u32 IRNNBackward_param_21,
	.param .u32 IRNNBackward_param_22,
	.param .u32 IRNNBackward_param_23,
	.param .u32 IRNNBackward_param_24
)
{
	.reg .pred 	%p<201>;
	.reg .b32 	%r<331>;
	.reg .b32 	%f<800>;
	.reg .b64 	%rd<333>;

	ld.param.u64 	%rd31, [IRNNBackward_param_1];
	ld.param.u64 	%rd32, [IRNNBackward_param_2];
	ld.param.u64 	%rd33, [IRNNBackward_param_3];
	ld.param.u64 	%rd34, [IRNNBackward_param_4];
	ld.param.u64 	%rd35, [IRNNBackward_param_5];
	ld.param.u64 	%rd36, [IRNNBackward_param_6];
	ld.param.u64 	%rd37, [IRNNBackward_param_7];
	ld.param.u64 	%rd38, [IRNNBackward_param_8];
	ld.param.u64 	%rd39, [IRNNBackward_param_9];
	ld.param.u64 	%rd40, [IRNNBackward_param_10];
	ld.param.u64 	%rd41, [IRNNBackward_param_11];
	ld.param.u64 	%rd42, [IRNNBackward_param_12];
	ld.param.u64 	%rd43, [IRNNBackward_param_13];
	ld.param.u64 	%rd44, [IRNNBackward_param_14];
	ld.param.u64 	%rd45, [IRNNBackward_param_15];
	ld.param.u64 	%rd46, [IRNNBackward_param_16];
	ld.param.u64 	%rd47, [IRNNBackward_param_17];
	ld.param.u64 	%rd48, [IRNNBackward_param_18];
	ld.param.u64 	%rd49, [IRNNBackward_param_19];
	ld.param.u64 	%rd50, [IRNNBackward_param_20];
	ld.param.u32 	%r113, [IRNNBackward_param_21];
	ld.param.u32 	%r114, [IRNNBackward_param_22];
	ld.param.u32 	%r115, [IRNNBackward_param_23];
	ld.param.u32 	%r116, [IRNNBackward_param_24];
	cvta.to.global.u64 	%rd1, %rd49;
	cvta.to.global.u64 	%rd2, %rd45;
	cvta.to.global.u64 	%rd3, %rd47;
	cvta.to.global.u64 	%rd4, %rd43;
	cvta.to.global.u64 	%rd5, %rd48;
	cvta.to.global.u64 	%rd6, %rd44;
	cvta.to.global.u64 	%rd7, %rd50;
	cvta.to.global.u64 	%rd8, %rd46;
	mov.u32 	%r117, %ctaid.x;
	mov.u32 	%r1, %ntid.x;
	mov.u32 	%r118, %tid.x;
	mad.lo.s32 	%r293, %r117, %r1, %r118;
	setp.ge.s32 	%p1, %r293, %r116;
	@%p1 bra 	$L__BB0_107;
	ld.param.u64 	%rd332, [IRNNBackward_param_0];
	add.s32 	%r3, %r115, -1;
	add.s32 	%r4, %r115, -2;
	add.s32 	%r5, %r114, -1;
	add.s32 	%r6, %r114, -2;
	mov.u32 	%r119, %nctaid.x;
	mul.lo.s32 	%r7, %r1, %r119;
	add.s64 	%rd9, %rd8, 16;
	add.s64 	%rd10, %rd7, 16;
	cvta.to.global.u64 	%rd11, %rd42;
	cvta.to.global.u64 	%rd12, %rd34;
	cvta.to.global.u64 	%rd13, %rd38;
	cvta.to.global.u64 	%rd14, %rd40;
	cvta.to.global.u64 	%rd15, %rd32;
	cvta.to.global.u64 	%rd16, %rd36;
	cvta.to.global.u64 	%rd17, %rd39;
	cvta.to.global.u64 	%rd18, %rd31;
	cvta.to.global.u64 	%rd19, %rd35;
	cvta.to.global.u64 	%rd20, %rd41;
	cvta.to.global.u64 	%rd21, %rd33;
	cvta.to.global.u64 	%rd22, %rd37;
	cvta.to.global.u64 	%rd23, %rd332;
$L__BB0_2:
	div.s32 	%r120, %r293, %r115;
	mul.lo.s32 	%r121, %r120, %r115;
	sub.s32 	%r9, %r293, %r121;
	div.s32 	%r122, %r120, %r114;
	mul.lo.s32 	%r123, %r122, %r114;
	sub.s32 	%r10, %r120, %r123;
	div.s32 	%r12, %r122, %r113;
	mul.lo.s32 	%r124, %r12, %r113;
	sub.s32 	%r11, %r122, %r124;
	setp.lt.s32 	%p2, %r9, 0;
	mul.wide.s32 	%rd51, %r11, 4;
	add.s64 	%rd24, %rd11, %rd51;
	mov.f32 	%f743, 0f00000000;
	@%p2 bra 	$L__BB0_14;
	ld.global.f32 	%f1, [%rd24];
	mad.lo.s32 	%r126, %r12, %r113, %r11;
	mad.lo.s32 	%r127, %r126, %r114, %r10;
	mul.lo.s32 	%r13, %r127, %r115;
	add.s32 	%r14, %r9, 1;
	and.b32  	%r15, %r14, 7;
	setp.lt.u32 	%p3, %r9, 7;
	mov.f32 	%f743, 0f00000000;
	mov.b32 	%r297, 0;
	@%p3 bra 	$L__BB0_6;
	and.b32  	%r297, %r14, 2147483640;
	neg.s32 	%r295, %r297;
	mov.f32 	%f743, 0f00000000;
	mov.u32 	%r294, %r13;
$L__BB0_5:
	.pragma "nounroll";
	mul.wide.s32 	%rd52, %r294, 4;
	add.s64 	%rd53, %rd9, %rd52;
	add.s64 	%rd54, %rd10, %rd52;
	ld.global.f32 	%f113, [%rd53+-16];
	fma.rn.f32 	%f114, %f743, %f1, %f113;
	ld.global.f32 	%f115, [%rd54+-16];
	setp.gtu.f32 	%p4, %f115, 0f00000000;
	selp.f32 	%f116, 0f3F800000, 0f00000000, %p4;
	mul.f32 	%f117, %f114, %f116;
	ld.global.f32 	%f118, [%rd53+-12];
	fma.rn.f32 	%f119, %f117, %f1, %f118;
	ld.global.f32 	%f120, [%rd54+-12];
	setp.gtu.f32 	%p5, %f120, 0f00000000;
	selp.f32 	%f121, 0f3F800000, 0f00000000, %p5;
	mul.f32 	%f122, %f119, %f121;
	ld.global.f32 	%f123, [%rd53+-8];
	fma.rn.f32 	%f124, %f122, %f1, %f123;
	ld.global.f32 	%f125, [%rd54+-8];
	setp.gtu.f32 	%p6, %f125, 0f00000000;
	selp.f32 	%f126, 0f3F800000, 0f00000000, %p6;
	mul.f32 	%f127, %f124, %f126;
	ld.global.f32 	%f128, [%rd53+-4];
	fma.rn.f32 	%f129, %f127, %f1, %f128;
	ld.global.f32 	%f130, [%rd54+-4];
	setp.gtu.f32 	%p7, %f130, 0f00000000;
	selp.f32 	%f131, 0f3F800000, 0f00000000, %p7;
	mul.f32 	%f132, %f129, %f131;
	ld.global.f32 	%f133, [%rd53];
	fma.rn.f32 	%f134, %f132, %f1, %f133;
	ld.global.f32 	%f135, [%rd54];
	setp.gtu.f32 	%p8, %f135, 0f00000000;
	selp.f32 	%f136, 0f3F800000, 0f00000000, %p8;
	mul.f32 	%f137, %f134, %f136;
	ld.global.f32 	%f138, [%rd53+4];
	fma.rn.f32 	%f139, %f137, %f1, %f138;
	ld.global.f32 	%f140, [%rd54+4];
	setp.gtu.f32 	%p9, %f140, 0f00000000;
	selp.f32 	%f141, 0f3F800000, 0f00000000, %p9;
	mul.f32 	%f142, %f139, %f141;
	ld.global.f32 	%f143, [%rd53+8];
	fma.rn.f32 	%f144, %f142, %f1, %f143;
	ld.global.f32 	%f145, [%rd54+8];
	setp.gtu.f32 	%p10, %f145, 0f00000000;
	selp.f32 	%f146, 0f3F800000, 0f00000000, %p10;
	mul.f32 	%f147, %f144, %f146;
	ld.global.f32 	%f148, [%rd53+12];
	fma.rn.f32 	%f149, %f147, %f1, %f148;
	ld.global.f32 	%f150, [%rd54+12];
	setp.gtu.f32 	%p11, %f150, 0f00000000;
	selp.f32 	%f151, 0f3F800000, 0f00000000, %p11;
	mul.f32 	%f743, %f149, %f151;
	add.s32 	%r295, %r295, 8;
	add.s32 	%r294, %r294, 8;
	setp.ne.s32 	%p12, %r295, 0;
	@%p12 bra 	$L__BB0_5;
$L__BB0_6:
	setp.eq.s32 	%p13, %r15, 0;
	@%p13 bra 	$L__BB0_14;
	setp.lt.u32 	%p14, %r15, 4;
	@%p14 bra 	$L__BB0_9;
	add.s32 	%r128, %r297, %r13;
	mul.wide.s32 	%rd55, %r128, 4;
	add.s64 	%rd56, %rd8, %rd55;
	ld.global.f32 	%f153, [%rd56];
	fma.rn.f32 	%f154, %f743, %f1, %f153;
	add.s64 	%rd57, %rd7, %rd55;
	ld.global.f32 	%f155, [%rd57];
	setp.gtu.f32 	%p15, %f155, 0f00000000;
	selp.f32 	%f156, 0f3F800000, 0f00000000, %p15;
	mul.f32 	%f157, %f154, %f156;
	ld.global.f32 	%f158, [%rd56+4];
	fma.rn.f32 	%f159, %f157, %f1, %f158;
	ld.global.f32 	%f160, [%rd57+4];
	setp.gtu.f32 	%p16, %f160, 0f00000000;
	selp.f32 	%f161, 0f3F800000, 0f00000000, %p16;
	mul.f32 	%f162, %f159, %f161;
	ld.global.f32 	%f163, [%rd56+8];
	fma.rn.f32 	%f164, %f162, %f1, %f163;
	ld.global.f32 	%f165, [%rd57+8];
	setp.gtu.f32 	%p17, %f165, 0f00000000;
	selp.f32 	%f166, 0f3F800000, 0f00000000, %p17;
	mul.f32 	%f167, %f164, %f166;
	ld.global.f32 	%f168, [%rd56+12];
	fma.rn.f32 	%f169, %f167, %f1, %f168;
	ld.global.f32 	%f170, [%rd57+12];
	setp.gtu.f32 	%p18, %f170, 0f00000000;
	selp.f32 	%f171, 0f3F800000, 0f00000000, %p18;
	mul.f32 	%f743, %f169, %f171;
	add.s32 	%r297, %r297, 4;
$L__BB0_9:
	and.b32  	%r129, %r14, 3;
	setp.eq.s32 	%p19, %r129, 0;
	@%p19 bra 	$L__BB0_14;
	setp.eq.s32 	%p20, %r129, 1;
	@%p20 bra 	$L__BB0_12;
	add.s32 	%r130, %r297, %r13;
	mul.wide.s32 	%rd58, %r130, 4;
	add.s64 	%rd59, %rd8, %rd58;
	ld.global.f32 	%f173, [%rd59];
	fma.rn.f32 	%f174, %f743, %f1, %f173;
	add.s64 	%rd60, %rd7, %rd58;
	ld.global.f32 	%f175, [%rd60];
	setp.gtu.f32 	%p21, %f175, 0f00000000;
	selp.f32 	%f176, 0f3F800000, 0f00000000, %p21;
	mul.f32 	%f177, %f174, %f176;
	ld.global.f32 	%f178, [%rd59+4];
	fma.rn.f32 	%f179, %f177, %f1, %f178;
	ld.global.f32 	%f180, [%rd60+4];
	setp.gtu.f32 	%p22, %f180, 0f00000000;
	selp.f32 	%f181, 0f3F800000, 0f00000000, %p22;
	mul.f32 	%f743, %f179, %f181;
	add.s32 	%r297, %r297, 2;
$L__BB0_12:
	and.b32  	%r131, %r9, 1;
	setp.eq.b32 	%p23, %r131, 1;
	@%p23 bra 	$L__BB0_14;
	add.s32 	%r132, %r297, %r13;
	mul.wide.s32 	%rd61, %r132, 4;
	add.s64 	%rd62, %rd8, %rd61;
	ld.global.f32 	%f182, [%rd62];
	fma.rn.f32 	%f183, %f743, %f1, %f182;
	add.s64 	%rd63, %rd7, %rd61;
	ld.global.f32 	%f184, [%rd63];
	setp.gtu.f32 	%p24, %f184, 0f00000000;
	selp.f32 	%f185, 0f3F800000, 0f00000000, %p24;
	mul.f32 	%f743, %f183, %f185;
$L__BB0_14:
	mad.lo.s32 	%r133, %r12, %r113, %r11;
	mul.lo.s32 	%r27, %r133, %r114;
	add.s32 	%r134, %r27, %r10;
	mul.lo.s32 	%r135, %r134, %r115;
	cvt.s64.s32 	%rd25, %r135;
	mul.wide.s32 	%rd64, %r135, 4;
	add.s64 	%rd26, %rd8, %rd64;
	ld.global.f32 	%f751, [%rd26];
	setp.lt.s32 	%p25, %r9, 1;
	@%p25 bra 	$L__BB0_26;
	ld.global.f32 	%f15, [%rd24];
	add.s32 	%r137, %r9, -1;
	and.b32  	%r28, %r9, 7;
	setp.lt.u32 	%p26, %r137, 7;
	mov.b32 	%r301, 1;
	@%p26 bra 	$L__BB0_18;
	and.b32  	%r29, %r9, 2147483640;
	mov.b32 	%r299, 1;
$L__BB0_17:
	.pragma "nounroll";
	cvt.u32.u64 	%r139, %rd25;
	add.s32 	%r140, %r299, %r139;
	mul.wide.s32 	%rd65, %r140, 4;
	add.s64 	%rd66, %rd7, %rd65;
	ld.global.f32 	%f187, [%rd66+-4];
	setp.gt.f32 	%p27, %f187, 0f00000000;
	selp.f32 	%f188, 0f3F800000, 0f00000000, %p27;
	mul.f32 	%f189, %f751, %f188;
	mul.wide.s32 	%rd67, %r299, 4;
	add.s64 	%rd68, %rd26, %rd67;
	ld.global.f32 	%f190, [%rd68];
	fma.rn.f32 	%f191, %f15, %f189, %f190;
	ld.global.f32 	%f192, [%rd66];
	setp.gt.f32 	%p28, %f192, 0f00000000;
	selp.f32 	%f193, 0f3F800000, 0f00000000, %p28;
	mul.f32 	%f194, %f191, %f193;
	ld.global.f32 	%f195, [%rd68+4];
	fma.rn.f32 	%f196, %f15, %f194, %f195;
	ld.global.f32 	%f197, [%rd66+4];
	setp.gt.f32 	%p29, %f197, 0f00000000;
	selp.f32 	%f198, 0f3F800000, 0f00000000, %p29;
	mul.f32 	%f199, %f196, %f198;
	ld.global.f32 	%f200, [%rd68+8];
	fma.rn.f32 	%f201, %f15, %f199, %f200;
	ld.global.f32 	%f202, [%rd66+8];
	setp.gt.f32 	%p30, %f202, 0f00000000;
	selp.f32 	%f203, 0f3F800000, 0f00000000, %p30;
	mul.f32 	%f204, %f201, %f203;
	ld.global.f32 	%f205, [%rd68+12];
	fma.rn.f32 	%f206, %f15, %f204, %f205;
	ld.global.f32 	%f207, [%rd66+12];
	setp.gt.f32 	%p31, %f207, 0f00000000;
	selp.f32 	%f208, 0f3F800000, 0f00000000, %p31;
	mul.f32 	%f209, %f206, %f208;
	ld.global.f32 	%f210, [%rd68+16];
	fma.rn.f32 	%f211, %f15, %f209, %f210;
	ld.global.f32 	%f212, [%rd66+16];
	setp.gt.f32 	%p32, %f212, 0f00000000;
	selp.f32 	%f213, 0f3F800000, 0f00000000, %p32;
	mul.f32 	%f214, %f211, %f213;
	ld.global.f32 	%f215, [%rd68+20];
	fma.rn.f32 	%f216, %f15, %f214, %f215;
	ld.global.f32 	%f217, [%rd66+20];
	setp.gt.f32 	%p33, %f217, 0f00000000;
	selp.f32 	%f218, 0f3F800000, 0f00000000, %p33;
	mul.f32 	%f219, %f216, %f218;
	ld.global.f32 	%f220, [%rd68+24];
	fma.rn.f32 	%f221, %f15, %f219, %f220;
	ld.global.f32 	%f222, [%rd66+24];
	setp.gt.f32 	%p34, %f222, 0f00000000;
	selp.f32 	%f223, 0f3F800000, 0f00000000, %p34;
	mul.f32 	%f224, %f221, %f223;
	ld.global.f32 	%f225, [%rd68+28];
	fma.rn.f32 	%f751, %f15, %f224, %f225;
	add.s32 	%r301, %r299, 8;
	add.s32 	%r141, %r299, 7;
	setp.ne.s32 	%p35, %r141, %r29;
	mov.u32 	%r299, %r301;
	@%p35 bra 	$L__BB0_17;
$L__BB0_18:
	setp.eq.s32 	%p36, %r28, 0;
	@%p36 bra 	$L__BB0_26;
	and.b32  	%r33, %r9, 3;
	setp.lt.u32 	%p37, %r28, 4;
	@%p37 bra 	$L__BB0_21;
	cvt.u32.u64 	%r142, %rd25;
	add.s32 	%r143, %r301, %r142;
	mul.wide.s32 	%rd69, %r143, 4;
	add.s64 	%rd70, %rd7, %rd69;
	ld.global.f32 	%f227, [%rd70+-4];
	setp.gt.f32 	%p38, %f227, 0f00000000;
	selp.f32 	%f228, 0f3F800000, 0f00000000, %p38;
	mul.f32 	%f229, %f751, %f228;
	mul.wide.s32 	%rd71, %r301, 4;
	add.s64 	%rd72, %rd26, %rd71;
	ld.global.f32 	%f230, [%rd72];
	fma.rn.f32 	%f231, %f15, %f229, %f230;
	ld.global.f32 	%f232, [%rd70];
	setp.gt.f32 	%p39, %f232, 0f00000000;
	selp.f32 	%f233, 0f3F800000, 0f00000000, %p39;
	mul.f32 	%f234, %f231, %f233;
	ld.global.f32 	%f235, [%rd72+4];
	fma.rn.f32 	%f236, %f15, %f234, %f235;
	ld.global.f32 	%f237, [%rd70+4];
	setp.gt.f32 	%p40, %f237, 0f00000000;
	selp.f32 	%f238, 0f3F800000, 0f00000000, %p40;
	mul.f32 	%f239, %f236, %f238;
	ld.global.f32 	%f240, [%rd72+8];
	fma.rn.f32 	%f241, %f15, %f239, %f240;
	ld.global.f32 	%f242, [%rd70+8];
	setp.gt.f32 	%p41, %f242, 0f00000000;
	selp.f32 	%f243, 0f3F800000, 0f00000000, %p41;
	mul.f32 	%f244, %f241, %f243;
	ld.global.f32 	%f245, [%rd72+12];
	fma.rn.f32 	%f751, %f15, %f244, %f245;
	add.s32 	%r301, %r301, 4;
$L__BB0_21:
	setp.eq.s32 	%p42, %r33, 0;
	@%p42 bra 	$L__BB0_26;
	setp.eq.s32 	%p43, %r33, 1;
	@%p43 bra 	$L__BB0_24;
	cvt.u32.u64 	%r144, %rd25;
	add.s32 	%r145, %r301, %r144;
	mul.wide.s32 	%rd73, %r145, 4;
	add.s64 	%rd74, %rd7, %rd73;
	ld.global.f32 	%f247, [%rd74+-4];
	setp.gt.f32 	%p44, %f247, 0f00000000;
	selp.f32 	%f248, 0f3F800000, 0f00000000, %p44;
	mul.f32 	%f249, %f751, %f248;
	mul.wide.s32 	%rd75, %r301, 4;
	add.s64 	%rd76, %rd26, %rd75;
	ld.global.f32 	%f250, [%rd76];
	fma.rn.f32 	%f251, %f15, %f249, %f250;
	ld.global.f32 	%f252, [%rd74];
	setp.gt.f32 	%p45, %f252, 0f00000000;
	selp.f32 	%f253, 0f3F800000, 0f00000000, %p45;
	mul.f32 	%f254, %f251, %f253;
	ld.global.f32 	%f255, [%rd76+4];
	fma.rn.f32 	%f751, %f15, %f254, %f255;
	add.s32 	%r301, %r301, 2;
$L__BB0_24:
	and.b32  	%r146, %r9, 1;
	setp.eq.b32 	%p46, %r146, 1;
	not.pred 	%p47, %p46;
	@%p47 bra 	$L__BB0_26;
	cvt.u32.u64 	%r147, %rd25;
	add.s32 	%r148, %r301, %r147;
	mul.wide.s32 	%rd77, %r148, 4;
	add.s64 	%rd78, %rd7, %rd77;
	ld.global.f32 	%f256, [%rd78+-4];
	setp.gt.f32 	%p48, %f256, 0f00000000;
	selp.f32 	%f257, 0f3F800000, 0f00000000, %p48;
	mul.f32 	%f258, %f751, %f257;
	mul.wide.s32 	%rd79, %r301, 4;
	add.s64 	%rd80, %rd26, %rd79;
	ld.global.f32 	%f259, [%rd80];
	fma.rn.f32 	%f751, %f15, %f258, %f259;
$L__BB0_26:
	setp.eq.s32 	%p49, %r9, %r3;
	@%p49 bra 	$L__BB0_28;
	cvt.u32.u64 	%r149, %rd25;
	add.s32 	%r150, %r9, %r149;
	add.s32 	%r151, %r150, 1;
	mul.wide.s32 	%rd81, %r151, 4;
	add.s64 	%rd82, %rd7, %rd81;
	ld.global.f32 	%f260, [%rd82];
	mul.f32 	%f261, %f751, %f260;
	mul.wide.s32 	%rd83, %r293, 4;
	add.s64 	%rd84, %rd7, %rd83;
	ld.global.f32 	%f262, [%rd84];
	setp.gt.f32 	%p50, %f262, 0f00000000;
	selp.f32 	%f263, 0f3F800000, 0f00000000, %p50;
	mul.f32 	%f264, %f261, %f263;
	add.s64 	%rd85, %rd12, %rd83;
	st.global.f32 	[%rd85], %f264;
	add.s64 	%rd86, %rd13, %rd83;
	st.global.f32 	[%rd86], %f743;
$L__BB0_28:
	setp.lt.s32 	%p51, %r115, 0;
	mul.wide.s32 	%rd87, %r11, 4;
	add.s64 	%rd27, %rd14, %rd87;
	mov.f32 	%f759, 0f00000000;
	@%p51 bra 	$L__BB0_40;
	ld.global.f32 	%f28, [%rd27];
	min.s32 	%r152, %r9, %r3;
	sub.s32 	%r38, %r115, %r152;
	and.b32  	%r39, %r38, 7;
	sub.s32 	%r153, %r152, %r115;
	setp.gt.u32 	%p52, %r153, -8;
	mov.f32 	%f759, 0f00000000;
	mov.u32 	%r306, %r115;
	@%p52 bra 	$L__BB0_32;
	cvt.u32.u64 	%r155, %rd25;
	and.b32  	%r40, %r38, -8;
	add.s32 	%r41, %r155, -1;
	mov.b32 	%r304, 0;
	mov.f32 	%f759, 0f00000000;
	mov.u32 	%r303, %r115;
$L__BB0_31:
	.pragma "nounroll";
	add.s32 	%r156, %r303, %r41;
	mul.wide.s32 	%rd88, %r156, 4;
	add.s64 	%rd89, %rd6, %rd88;
	ld.global.f32 	%f269, [%rd89];
	fma.rn.f32 	%f270, %f759, %f28, %f269;
	add.s64 	%rd90, %rd5, %rd88;
	ld.global.f32 	%f271, [%rd90];
	setp.gtu.f32 	%p53, %f271, 0f00000000;
	selp.f32 	%f272, 0f3F800000, 0f00000000, %p53;
	mul.f32 	%f273, %f270, %f272;
	ld.global.f32 	%f274, [%rd89+-4];
	fma.rn.f32 	%f275, %f273, %f28, %f274;
	ld.global.f32 	%f276, [%rd90+-4];
	setp.gtu.f32 	%p54, %f276, 0f00000000;
	selp.f32 	%f277, 0f3F800000, 0f00000000, %p54;
	mul.f32 	%f278, %f275, %f277;
	ld.global.f32 	%f279, [%rd89+-8];
	fma.rn.f32 	%f280, %f278, %f28, %f279;
	ld.global.f32 	%f281, [%rd90+-8];
	setp.gtu.f32 	%p55, %f281, 0f00000000;
	selp.f32 	%f282, 0f3F800000, 0f00000000, %p55;
	mul.f32 	%f283, %f280, %f282;
	ld.global.f32 	%f284, [%rd89+-12];
	fma.rn.f32 	%f285, %f283, %f28, %f284;
	ld.global.f32 	%f286, [%rd90+-12];
	setp.gtu.f32 	%p56, %f286, 0f00000000;
	selp.f32 	%f287, 0f3F800000, 0f00000000, %p56;
	mul.f32 	%f288, %f285, %f287;
	ld.global.f32 	%f289, [%rd89+-16];
	fma.rn.f32 	%f290, %f288, %f28, %f289;
	ld.global.f32 	%f291, [%rd90+-16];
	setp.gtu.f32 	%p57, %f291, 0f00000000;
	selp.f32 	%f292, 0f3F800000, 0f00000000, %p57;
	mul.f32 	%f293, %f290, %f292;
	ld.global.f32 	%f294, [%rd89+-20];
	fma.rn.f32 	%f295, %f293, %f28, %f294;
	ld.global.f32 	%f296, [%rd90+-20];
	setp.gtu.f32 	%p58, %f296, 0f00000000;
	selp.f32 	%f297, 0f3F800000, 0f00000000, %p58;
	mul.f32 	%f298, %f295, %f297;
	ld.global.f32 	%f299, [%rd89+-24];
	fma.rn.f32 	%f300, %f298, %f28, %f299;
	ld.global.f32 	%f301, [%rd90+-24];
	setp.gtu.f32 	%p59, %f301, 0f00000000;
	selp.f32 	%f302, 0f3F800000, 0f00000000, %p59;
	mul.f32 	%f303, %f300, %f302;
	add.s32 	%r306, %r303, -8;
	cvt.s64.s32 	%rd91, %r303;
	add.s64 	%rd92, %rd91, %rd25;
	shl.b64 	%rd93, %rd92, 2;
	add.s64 	%rd94, %rd6, %rd93;
	ld.global.f32 	%f304, [%rd94+-32];
	fma.rn.f32 	%f305, %f303, %f28, %f304;
	add.s64 	%rd95, %rd5, %rd93;
	ld.global.f32 	%f306, [%rd95+-32];
	setp.gtu.f32 	%p60, %f306, 0f00000000;
	selp.f32 	%f307, 0f3F800000, 0f00000000, %p60;
	mul.f32 	%f759, %f305, %f307;
	add.s32 	%r304, %r304, 8;
	setp.ne.s32 	%p61, %r304, %r40;
	mov.u32 	%r303, %r306;
	@%p61 bra 	$L__BB0_31;
$L__BB0_32:
	setp.eq.s32 	%p62, %r39, 0;
	@%p62 bra 	$L__BB0_40;
	and.b32  	%r47, %r38, 3;
	setp.lt.u32 	%p63, %r39, 4;
	@%p63 bra 	$L__BB0_35;
	cvt.s64.s32 	%rd96, %r306;
	add.s64 	%rd97, %rd96, %rd25;
	shl.b64 	%rd98, %rd97, 2;
	add.s64 	%rd99, %rd6, %rd98;
	ld.global.f32 	%f309, [%rd99+-4];
	fma.rn.f32 	%f310, %f759, %f28, %f309;
	add.s64 	%rd100, %rd5, %rd98;
	ld.global.f32 	%f311, [%rd100+-4];
	setp.gtu.f32 	%p64, %f311, 0f00000000;
	selp.f32 	%f312, 0f3F800000, 0f00000000, %p64;
	mul.f32 	%f313, %f310, %f312;
	ld.global.f32 	%f314, [%rd99+-8];
	fma.rn.f32 	%f315, %f313, %f28, %f314;
	ld.global.f32 	%f316, [%rd100+-8];
	setp.gtu.f32 	%p65, %f316, 0f00000000;
	selp.f32 	%f317, 0f3F800000, 0f00000000, %p65;
	mul.f32 	%f318, %f315, %f317;
	ld.global.f32 	%f319, [%rd99+-12];
	fma.rn.f32 	%f320, %f318, %f28, %f319;
	ld.global.f32 	%f321, [%rd100+-12];
	setp.gtu.f32 	%p66, %f321, 0f00000000;
	selp.f32 	%f322, 0f3F800000, 0f00000000, %p66;
	mul.f32 	%f323, %f320, %f322;
	add.s32 	%r306, %r306, -4;
	ld.global.f32 	%f324, [%rd99+-16];
	fma.rn.f32 	%f325, %f323, %f28, %f324;
	ld.global.f32 	%f326, [%rd100+-16];
	setp.gtu.f32 	%p67, %f326, 0f00000000;
	selp.f32 	%f327, 0f3F800000, 0f00000000, %p67;
	mul.f32 	%f759, %f325, %f327;
$L__BB0_35:
	setp.eq.s32 	%p68, %r47, 0;
	@%p68 bra 	$L__BB0_40;
	setp.eq.s32 	%p69, %r47, 1;
	@%p69 bra 	$L__BB0_38;
	cvt.s64.s32 	%rd101, %r306;
	add.s64 	%rd102, %rd101, %rd25;
	shl.b64 	%rd103, %rd102, 2;
	add.s64 	%rd104, %rd6, %rd103;
	ld.global.f32 	%f329, [%rd104+-4];
	fma.rn.f32 	%f330, %f759, %f28, %f329;
	add.s64 	%rd105, %rd5, %rd103;
	ld.global.f32 	%f331, [%rd105+-4];
	setp.gtu.f32 	%p70, %f331, 0f00000000;
	selp.f32 	%f332, 0f3F800000, 0f00000000, %p70;
	mul.f32 	%f333, %f330, %f332;
	add.s32 	%r306, %r306, -2;
	ld.global.f32 	%f334, [%rd104+-8];
	fma.rn.f32 	%f335, %f333, %f28, %f334;
	ld.global.f32 	%f336, [%rd105+-8];
	setp.gtu.f32 	%p71, %f336, 0f00000000;
	selp.f32 	%f337, 0f3F800000, 0f00000000, %p71;
	mul.f32 	%f759, %f335, %f337;
$L__BB0_38:
	and.b32  	%r157, %r38, 1;
	setp.eq.b32 	%p72, %r157, 1;
	not.pred 	%p73, %p72;
	@%p73 bra 	$L__BB0_40;
	cvt.s64.s32 	%rd106, %r306;
	add.s64 	%rd107, %rd106, %rd25;
	shl.b64 	%rd108, %rd107, 2;
	add.s64 	%rd109, %rd6, %rd108;
	ld.global.f32 	%f338, [%rd109+-4];
	fma.rn.f32 	%f339, %f759, %f28, %f338;
	add.s64 	%rd110, %rd5, %rd108;
	ld.global.f32 	%f340, [%rd110+-4];
	setp.gtu.f32 	%p74, %f340, 0f00000000;
	selp.f32 	%f341, 0f3F800000, 0f00000000, %p74;
	mul.f32 	%f759, %f339, %f341;
$L__BB0_40:
	cvt.u32.u64 	%r158, %rd25;
	add.s32 	%r159, %r3, %r158;
	mul.wide.s32 	%rd111, %r159, 4;
	add.s64 	%rd112, %rd6, %rd111;
	ld.global.f32 	%f767, [%rd112];
	setp.lt.s32 	%p75, %r4, %r9;
	@%p75 bra 	$L__BB0_52;
	ld.global.f32 	%f42, [%rd27];
	not.b32 	%r160, %r9;
	add.s32 	%r52, %r115, %r160;
	sub.s32 	%r161, %r4, %r9;
	and.b32  	%r53, %r52, 7;
	setp.lt.u32 	%p76, %r161, 7;
	mov.u32 	%r310, %r4;
	@%p76 bra 	$L__BB0_44;
	and.b32  	%r54, %r52, -8;
	mov.b32 	%r309, 0;
	mov.u32 	%r310, %r4;
$L__BB0_43:
	.pragma "nounroll";
	cvt.u32.u64 	%r163, %rd25;
	add.s32 	%r164, %r310, %r163;
	mul.wide.s32 	%rd113, %r164, 4;
	add.s64 	%rd114, %rd5, %rd113;
	ld.global.f32 	%f343, [%rd114+4];
	setp.gt.f32 	%p77, %f343, 0f00000000;
	selp.f32 	%f344, 0f3F800000, 0f00000000, %p77;
	mul.f32 	%f345, %f767, %f344;
	add.s64 	%rd115, %rd6, %rd113;
	ld.global.f32 	%f346, [%rd115];
	fma.rn.f32 	%f347, %f42, %f345, %f346;
	ld.global.f32 	%f348, [%rd114];
	setp.gt.f32 	%p78, %f348, 0f00000000;
	selp.f32 	%f349, 0f3F800000, 0f00000000, %p78;
	mul.f32 	%f350, %f347, %f349;
	ld.global.f32 	%f351, [%rd115+-4];
	fma.rn.f32 	%f352, %f42, %f350, %f351;
	ld.global.f32 	%f353, [%rd114+-4];
	setp.gt.f32 	%p79, %f353, 0f00000000;
	selp.f32 	%f354, 0f3F800000, 0f00000000, %p79;
	mul.f32 	%f355, %f352, %f354;
	ld.global.f32 	%f356, [%rd115+-8];
	fma.rn.f32 	%f357, %f42, %f355, %f356;
	ld.global.f32 	%f358, [%rd114+-8];
	setp.gt.f32 	%p80, %f358, 0f00000000;
	selp.f32 	%f359, 0f3F800000, 0f00000000, %p80;
	mul.f32 	%f360, %f357, %f359;
	ld.global.f32 	%f361, [%rd115+-12];
	fma.rn.f32 	%f362, %f42, %f360, %f361;
	ld.global.f32 	%f363, [%rd114+-12];
	setp.gt.f32 	%p81, %f363, 0f00000000;
	selp.f32 	%f364, 0f3F800000, 0f00000000, %p81;
	mul.f32 	%f365, %f362, %f364;
	ld.global.f32 	%f366, [%rd115+-16];
	fma.rn.f32 	%f367, %f42, %f365, %f366;
	ld.global.f32 	%f368, [%rd114+-16];
	setp.gt.f32 	%p82, %f368, 0f00000000;
	selp.f32 	%f369, 0f3F800000, 0f00000000, %p82;
	mul.f32 	%f370, %f367, %f369;
	ld.global.f32 	%f371, [%rd115+-20];
	fma.rn.f32 	%f372, %f42, %f370, %f371;
	ld.global.f32 	%f373, [%rd114+-20];
	setp.gt.f32 	%p83, %f373, 0f00000000;
	selp.f32 	%f374, 0f3F800000, 0f00000000, %p83;
	mul.f32 	%f375, %f372, %f374;
	ld.global.f32 	%f376, [%rd115+-24];
	fma.rn.f32 	%f377, %f42, %f375, %f376;
	ld.global.f32 	%f378, [%rd114+-24];
	setp.gt.f32 	%p84, %f378, 0f00000000;
	selp.f32 	%f379, 0f3F800000, 0f00000000, %p84;
	mul.f32 	%f380, %f377, %f379;
	ld.global.f32 	%f381, [%rd115+-28];
	fma.rn.f32 	%f767, %f42, %f380, %f381;
	add.s32 	%r310, %r310, -8;
	add.s32 	%r309, %r309, 8;
	setp.ne.s32 	%p85, %r309, %r54;
	@%p85 bra 	$L__BB0_43;
$L__BB0_44:
	setp.eq.s32 	%p86, %r53, 0;
	@%p86 bra 	$L__BB0_52;
	and.b32  	%r60, %r52, 3;
	setp.lt.u32 	%p87, %r53, 4;
	@%p87 bra 	$L__BB0_47;
	cvt.u32.u64 	%r165, %rd25;
	add.s32 	%r166, %r310, %r165;
	mul.wide.s32 	%rd116, %r166, 4;
	add.s64 	%rd117, %rd5, %rd116;
	ld.global.f32 	%f383, [%rd117+4];
	setp.gt.f32 	%p88, %f383, 0f00000000;
	selp.f32 	%f384, 0f3F800000, 0f00000000, %p88;
	mul.f32 	%f385, %f767, %f384;
	add.s64 	%rd118, %rd6, %rd116;
	ld.global.f32 	%f386, [%rd118];
	fma.rn.f32 	%f387, %f42, %f385, %f386;
	ld.global.f32 	%f388, [%rd117];
	setp.gt.f32 	%p89, %f388, 0f00000000;
	selp.f32 	%f389, 0f3F800000, 0f00000000, %p89;
	mul.f32 	%f390, %f387, %f389;
	cvt.s64.s32 	%rd119, %r310;
	add.s64 	%rd120, %rd119, %rd25;
	shl.b64 	%rd121, %rd120, 2;
	add.s64 	%rd122, %rd6, %rd121;
	ld.global.f32 	%f391, [%rd122+-4];
	fma.rn.f32 	%f392, %f42, %f390, %f391;
	add.s64 	%rd123, %rd121, %rd5;
	ld.global.f32 	%f393, [%rd123+-4];
	setp.gt.f32 	%p90, %f393, 0f00000000;
	selp.f32 	%f394, 0f3F800000, 0f00000000, %p90;
	mul.f32 	%f395, %f392, %f394;
	ld.global.f32 	%f396, [%rd122+-8];
	fma.rn.f32 	%f397, %f42, %f395, %f396;
	ld.global.f32 	%f398, [%rd123+-8];
	setp.gt.f32 	%p91, %f398, 0f00000000;
	selp.f32 	%f399, 0f3F800000, 0f00000000, %p91;
	mul.f32 	%f400, %f397, %f399;
	ld.global.f32 	%f401, [%rd122+-12];
	fma.rn.f32 	%f767, %f42, %f400, %f401;
	add.s32 	%r310, %r310, -4;
$L__BB0_47:
	setp.eq.s32 	%p92, %r60, 0;
	@%p92 bra 	$L__BB0_52;
	setp.eq.s32 	%p93, %r60, 1;
	@%p93 bra 	$L__BB0_50;
	cvt.u32.u64 	%r167, %rd25;
	add.s32 	%r168, %r310, %r167;
	mul.wide.s32 	%rd124, %r168, 4;
	add.s64 	%rd125, %rd5, %rd124;
	ld.global.f32 	%f403, [%rd125+4];
	setp.gt.f32 	%p94, %f403, 0f00000000;
	selp.f32 	%f404, 0f3F800000, 0f00000000, %p94;
	mul.f32 	%f405, %f767, %f404;
	add.s64 	%rd126, %rd6, %rd124;
	ld.global.f32 	%f406, [%rd126];
	fma.rn.f32 	%f407, %f42, %f405, %f406;
	ld.global.f32 	%f408, [%rd125];
	setp.gt.f32 	%p95, %f408, 0f00000000;
	selp.f32 	%f409, 0f3F800000, 0f00000000, %p95;
	mul.f32 	%f410, %f407, %f409;
	cvt.s64.s32 	%rd127, %r310;
	add.s64 	%rd128, %rd127, %rd25;
	shl.b64 	%rd129, %rd128, 2;
	add.s64 	%rd130, %rd6, %rd129;
	ld.global.f32 	%f411, [%rd130+-4];
	fma.rn.f32 	%f767, %f42, %f410, %f411;
	add.s32 	%r310, %r310, -2;
$L__BB0_50:
	and.b32  	%r169, %r52, 1;
	setp.eq.b32 	%p96, %r169, 1;
	not.pred 	%p97, %p96;
	@%p97 bra 	$L__BB0_52;
	cvt.u32.u64 	%r170, %rd25;
	add.s32 	%r171, %r310, %r170;
	mul.wide.s32 	%rd131, %r171, 4;
	add.s64 	%rd132, %rd5, %rd131;
	ld.global.f32 	%f412, [%rd132+4];
	setp.gt.f32 	%p98, %f412, 0f00000000;
	selp.f32 	%f413, 0f3F800000, 0f00000000, %p98;
	mul.f32 	%f414, %f767, %f413;
	add.s64 	%rd133, %rd6, %rd131;
	ld.global.f32 	%f415, [%rd133];
	fma.rn.f32 	%f767, %f42, %f414, %f415;
$L__BB0_52:
	setp.eq.s32 	%p99, %r9, 0;
	@%p99 bra 	$L__BB0_54;
	cvt.u32.u64 	%r172, %rd25;
	add.s32 	%r173, %r9, %r172;
	add.s32 	%r174, %r173, -1;
	mul.wide.s32 	%rd134, %r174, 4;
	add.s64 	%rd135, %rd5, %rd134;
	ld.global.f32 	%f416, [%rd135];
	mul.f32 	%f417, %f767, %f416;
	mul.wide.s32 	%rd136, %r293, 4;
	add.s64 	%rd137, %rd5, %rd136;
	ld.global.f32 	%f418, [%rd137];
	setp.gt.f32 	%p100, %f418, 0f00000000;
	selp.f32 	%f419, 0f3F800000, 0f00000000, %p100;
	mul.f32 	%f420, %f417, %f419;
	add.s64 	%rd138, %rd15, %rd136;
	st.global.f32 	[%rd138], %f420;
	add.s64 	%rd139, %rd16, %rd136;
	st.global.f32 	[%rd139], %f759;
$L__BB0_54:
	setp.lt.s32 	%p101, %r10, 0;
	mul.wide.s32 	%rd140, %r11, 4;
	add.s64 	%rd28, %rd17, %rd140;
	mov.f32 	%f775, 0f00000000;
	@%p101 bra 	$L__BB0_66;
	ld.global.f32 	%f55, [%rd28];
	add.s32 	%r65, %r10, 1;
	and.b32  	%r66, %r65, 7;
	setp.lt.u32 	%p102, %r10, 7;
	mov.f32 	%f775, 0f00000000;
	mov.b32 	%r315, 0;
	@%p102 bra 	$L__BB0_58;
	and.b32  	%r315, %r65, -8;
	mov.f32 	%f775, 0f00000000;
	mov.b32 	%r313, 0;
$L__BB0_57:
	.pragma "nounroll";
	add.s32 	%r177, %r313, %r27;
	mad.lo.s32 	%r178, %r177, %r115, %r9;
	mul.wide.s32 	%rd141, %r178, 4;
	add.s64 	%rd142, %rd4, %rd141;
	ld.global.f32 	%f425, [%rd142];
	fma.rn.f32 	%f426, %f775, %f55, %f425;
	add.s64 	%rd143, %rd3, %rd141;
	ld.global.f32 	%f427, [%rd143];
	setp.gtu.f32 	%p103, %f427, 0f00000000;
	selp.f32 	%f428, 0f3F800000, 0f00000000, %p103;
	mul.f32 	%f429, %f426, %f428;
	mul.wide.s32 	%rd144, %r115, 4;
	add.s64 	%rd145, %rd142, %rd144;
	ld.global.f32 	%f430, [%rd145];
	fma.rn.f32 	%f431, %f429, %f55, %f430;
	add.s64 	%rd146, %rd143, %rd144;
	ld.global.f32 	%f432, [%rd146];
	setp.gtu.f32 	%p104, %f432, 0f00000000;
	selp.f32 	%f433, 0f3F800000, 0f00000000, %p104;
	mul.f32 	%f434, %f431, %f433;
	add.s64 	%rd147, %rd145, %rd144;
	ld.global.f32 	%f435, [%rd147];
	fma.rn.f32 	%f436, %f434, %f55, %f435;
	add.s64 	%rd148, %rd146, %rd144;
	ld.global.f32 	%f437, [%rd148];
	setp.gtu.f32 	%p105, %f437, 0f00000000;
	selp.f32 	%f438, 0f3F800000, 0f00000000, %p105;
	mul.f32 	%f439, %f436, %f438;
	add.s64 	%rd149, %rd147, %rd144;
	ld.global.f32 	%f440, [%rd149];
	fma.rn.f32 	%f441, %f439, %f55, %f440;
	add.s64 	%rd150, %rd148, %rd144;
	ld.global.f32 	%f442, [%rd150];
	setp.gtu.f32 	%p106, %f442, 0f00000000;
	selp.f32 	%f443, 0f3F800000, 0f00000000, %p106;
	mul.f32 	%f444, %f441, %f443;
	add.s64 	%rd151, %rd149, %rd144;
	ld.global.f32 	%f445, [%rd151];
	fma.rn.f32 	%f446, %f444, %f55, %f445;
	add.s64 	%rd152, %rd150, %rd144;
	ld.global.f32 	%f447, [%rd152];
	setp.gtu.f32 	%p107, %f447, 0f00000000;
	selp.f32 	%f448, 0f3F800000, 0f00000000, %p107;
	mul.f32 	%f449, %f446, %f448;
	add.s64 	%rd153, %rd151, %rd144;
	ld.global.f32 	%f450, [%rd153];
	fma.rn.f32 	%f451, %f449, %f55, %f450;
	add.s64 	%rd154, %rd152, %rd144;
	ld.global.f32 	%f452, [%rd154];
	setp.gtu.f32 	%p108, %f452, 0f00000000;
	selp.f32 	%f453, 0f3F800000, 0f00000000, %p108;
	mul.f32 	%f454, %f451, %f453;
	add.s64 	%rd155, %rd153, %rd144;
	ld.global.f32 	%f455, [%rd155];
	fma.rn.f32 	%f456, %f454, %f55, %f455;
	add.s64 	%rd156, %rd154, %rd144;
	ld.global.f32 	%f457, [%rd156];
	setp.gtu.f32 	%p109, %f457, 0f00000000;
	selp.f32 	%f458, 0f3F800000, 0f00000000, %p109;
	mul.f32 	%f459, %f456, %f458;
	add.s64 	%rd157, %rd155, %rd144;
	ld.global.f32 	%f460, [%rd157];
	fma.rn.f32 	%f461, %f459, %f55, %f460;
	add.s64 	%rd158, %rd156, %rd144;
	ld.global.f32 	%f462, [%rd158];
	setp.gtu.f32 	%p110, %f462, 0f00000000;
	selp.f32 	%f463, 0f3F800000, 0f00000000, %p110;
	mul.f32 	%f775, %f461, %f463;
	add.s32 	%r313, %r313, 8;
	setp.ne.s32 	%p111, %r313, %r315;
	@%p111 bra 	$L__BB0_57;
$L__BB0_58:
	setp.eq.s32 	%p112, %r66, 0;
	@%p112 bra 	$L__BB0_66;
	setp.lt.u32 	%p113, %r66, 4;
	@%p113 bra 	$L__BB0_61;
	add.s32 	%r179, %r315, %r27;
	mad.lo.s32 	%r180, %r179, %r115, %r9;
	mul.wide.s32 	%rd159, %r180, 4;
	add.s64 	%rd160, %rd4, %rd159;
	ld.global.f32 	%f465, [%rd160];
	fma.rn.f32 	%f466, %f775, %f55, %f465;
	add.s64 	%rd161, %rd3, %rd159;
	ld.global.f32 	%f467, [%rd161];
	setp.gtu.f32 	%p114, %f467, 0f00000000;
	selp.f32 	%f468, 0f3F800000, 0f00000000, %p114;
	mul.f32 	%f469, %f466, %f468;
	mul.wide.s32 	%rd162, %r115, 4;
	add.s64 	%rd163, %rd160, %rd162;
	ld.global.f32 	%f470, [%rd163];
	fma.rn.f32 	%f471, %f469, %f55, %f470;
	add.s64 	%rd164, %rd161, %rd162;
	ld.global.f32 	%f472, [%rd164];
	setp.gtu.f32 	%p115, %f472, 0f00000000;
	selp.f32 	%f473, 0f3F800000, 0f00000000, %p115;
	mul.f32 	%f474, %f471, %f473;
	add.s64 	%rd165, %rd163, %rd162;
	ld.global.f32 	%f475, [%rd165];
	fma.rn.f32 	%f476, %f474, %f55, %f475;
	add.s64 	%rd166, %rd164, %rd162;
	ld.global.f32 	%f477, [%rd166];
	setp.gtu.f32 	%p116, %f477, 0f00000000;
	selp.f32 	%f478, 0f3F800000, 0f00000000, %p116;
	mul.f32 	%f479, %f476, %f478;
	add.s64 	%rd167, %rd165, %rd162;
	ld.global.f32 	%f480, [%rd167];
	fma.rn.f32 	%f481, %f479, %f55, %f480;
	add.s64 	%rd168, %rd166, %rd162;
	ld.global.f32 	%f482, [%rd168];
	setp.gtu.f32 	%p117, %f482, 0f00000000;
	selp.f32 	%f483, 0f3F800000, 0f00000000, %p117;
	mul.f32 	%f775, %f481, %f483;
	add.s32 	%r315, %r315, 4;
$L__BB0_61:
	and.b32  	%r181, %r65, 3;
	setp.eq.s32 	%p118, %r181, 0;
	@%p118 bra 	$L__BB0_66;
	setp.eq.s32 	%p119, %r181, 1;
	@%p119 bra 	$L__BB0_64;
	add.s32 	%r182, %r315, %r27;
	mad.lo.s32 	%r183, %r182, %r115, %r9;
	mul.wide.s32 	%rd169, %r183, 4;
	add.s64 	%rd170, %rd4, %rd169;
	ld.global.f32 	%f485, [%rd170];
	fma.rn.f32 	%f486, %f775, %f55, %f485;
	add.s64 	%rd171, %rd3, %rd169;
	ld.global.f32 	%f487, [%rd171];
	setp.gtu.f32 	%p120, %f487, 0f00000000;
	selp.f32 	%f488, 0f3F800000, 0f00000000, %p120;
	mul.f32 	%f489, %f486, %f488;
	mul.wide.s32 	%rd172, %r115, 4;
	add.s64 	%rd173, %rd170, %rd172;
	ld.global.f32 	%f490, [%rd173];
	fma.rn.f32 	%f491, %f489, %f55, %f490;
	add.s64 	%rd174, %rd171, %rd172;
	ld.global.f32 	%f492, [%rd174];
	setp.gtu.f32 	%p121, %f492, 0f00000000;
	selp.f32 	%f493, 0f3F800000, 0f00000000, %p121;
	mul.f32 	%f775, %f491, %f493;
	add.s32 	%r315, %r315, 2;
$L__BB0_64:
	and.b32  	%r184, %r10, 1;
	setp.eq.b32 	%p122, %r184, 1;
	@%p122 bra 	$L__BB0_66;
	add.s32 	%r185, %r315, %r27;
	mad.lo.s32 	%r186, %r185, %r115, %r9;
	mul.wide.s32 	%rd175, %r186, 4;
	add.s64 	%rd176, %rd4, %rd175;
	ld.global.f32 	%f494, [%rd176];
	fma.rn.f32 	%f495, %f775, %f55, %f494;
	add.s64 	%rd177, %rd3, %rd175;
	ld.global.f32 	%f496, [%rd177];
	setp.gtu.f32 	%p123, %f496, 0f00000000;
	selp.f32 	%f497, 0f3F800000, 0f00000000, %p123;
	mul.f32 	%f775, %f495, %f497;
$L__BB0_66:
	mad.lo.s32 	%r187, %r27, %r115, %r9;
	mul.wide.s32 	%rd178, %r187, 4;
	add.s64 	%rd179, %rd4, %rd178;
	ld.global.f32 	%f783, [%rd179];
	setp.lt.s32 	%p124, %r10, 1;
	@%p124 bra 	$L__BB0_78;
	ld.global.f32 	%f69, [%rd28];
	and.b32  	%r75, %r10, 7;
	setp.lt.u32 	%p125, %r10, 8;
	mov.b32 	%r319, 1;
	@%p125 bra 	$L__BB0_70;
	and.b32  	%r76, %r10, 2147483640;
	mov.b32 	%r317, 1;
$L__BB0_69:
	.pragma "nounroll";
	add.s32 	%r190, %r317, %r27;
	add.s32 	%r191, %r190, -1;
	mad.lo.s32 	%r192, %r191, %r115, %r9;
	mul.wide.s32 	%rd180, %r192, 4;
	add.s64 	%rd181, %rd3, %rd180;
	ld.global.f32 	%f499, [%rd181];
	setp.gt.f32 	%p126, %f499, 0f00000000;
	selp.f32 	%f500, 0f3F800000, 0f00000000, %p126;
	mul.f32 	%f501, %f783, %f500;
	add.s32 	%r193, %r192, %r115;
	mul.wide.s32 	%rd182, %r193, 4;
	add.s64 	%rd183, %rd4, %rd182;
	ld.global.f32 	%f502, [%rd183];
	fma.rn.f32 	%f503, %f69, %f501, %f502;
	mul.wide.s32 	%rd184, %r115, 4;
	add.s64 	%rd185, %rd181, %rd184;
	ld.global.f32 	%f504, [%rd185];
	setp.gt.f32 	%p127, %f504, 0f00000000;
	selp.f32 	%f505, 0f3F800000, 0f00000000, %p127;
	mul.f32 	%f506, %f503, %f505;
	add.s64 	%rd186, %rd183, %rd184;
	ld.global.f32 	%f507, [%rd186];
	fma.rn.f32 	%f508, %f69, %f506, %f507;
	add.s64 	%rd187, %rd185, %rd184;
	ld.global.f32 	%f509, [%rd187];
	setp.gt.f32 	%p128, %f509, 0f00000000;
	selp.f32 	%f510, 0f3F800000, 0f00000000, %p128;
	mul.f32 	%f511, %f508, %f510;
	add.s64 	%rd188, %rd186, %rd184;
	ld.global.f32 	%f512, [%rd188];
	fma.rn.f32 	%f513, %f69, %f511, %f512;
	add.s64 	%rd189, %rd187, %rd184;
	ld.global.f32 	%f514, [%rd189];
	setp.gt.f32 	%p129, %f514, 0f00000000;
	selp.f32 	%f515, 0f3F800000, 0f00000000, %p129;
	mul.f32 	%f516, %f513, %f515;
	add.s64 	%rd190, %rd188, %rd184;
	ld.global.f32 	%f517, [%rd190];
	fma.rn.f32 	%f518, %f69, %f516, %f517;
	add.s64 	%rd191, %rd189, %rd184;
	ld.global.f32 	%f519, [%rd191];
	setp.gt.f32 	%p130, %f519, 0f00000000;
	selp.f32 	%f520, 0f3F800000, 0f00000000, %p130;
	mul.f32 	%f521, %f518, %f520;
	add.s64 	%rd192, %rd190, %rd184;
	ld.global.f32 	%f522, [%rd192];
	fma.rn.f32 	%f523, %f69, %f521, %f522;
	add.s64 	%rd193, %rd191, %rd184;
	ld.global.f32 	%f524, [%rd193];
	setp.gt.f32 	%p131, %f524, 0f00000000;
	selp.f32 	%f525, 0f3F800000, 0f00000000, %p131;
	mul.f32 	%f526, %f523, %f525;
	add.s64 	%rd194, %rd192, %rd184;
	ld.global.f32 	%f527, [%rd194];
	fma.rn.f32 	%f528, %f69, %f526, %f527;
	add.s64 	%rd195, %rd193, %rd184;
	ld.global.f32 	%f529, [%rd195];
	setp.gt.f32 	%p132, %f529, 0f00000000;
	selp.f32 	%f530, 0f3F800000, 0f00000000, %p132;
	mul.f32 	%f531, %f528, %f530;
	add.s64 	%rd196, %rd194, %rd184;
	ld.global.f32 	%f532, [%rd196];
	fma.rn.f32 	%f533, %f69, %f531, %f532;
	add.s64 	%rd197, %rd195, %rd184;
	ld.global.f32 	%f534, [%rd197];
	setp.gt.f32 	%p133, %f534, 0f00000000;
	selp.f32 	%f535, 0f3F800000, 0f00000000, %p133;
	mul.f32 	%f536, %f533, %f535;
	add.s64 	%rd198, %rd196, %rd184;
	ld.global.f32 	%f537, [%rd198];
	fma.rn.f32 	%f783, %f69, %f536, %f537;
	add.s32 	%r319, %r317, 8;
	add.s32 	%r194, %r317, 7;
	setp.ne.s32 	%p134, %r194, %r76;
	mov.u32 	%r317, %r319;
	@%p134 bra 	$L__BB0_69;
$L__BB0_70:
	setp.eq.s32 	%p135, %r75, 0;
	@%p135 bra 	$L__BB0_78;
	and.b32  	%r80, %r10, 3;
	setp.lt.u32 	%p136, %r75, 4;
	@%p136 bra 	$L__BB0_73;
	add.s32 	%r195, %r319, %r27;
	add.s32 	%r196, %r195, -1;
	mad.lo.s32 	%r197, %r196, %r115, %r9;
	mul.wide.s32 	%rd199, %r197, 4;
	add.s64 	%rd200, %rd3, %rd199;
	ld.global.f32 	%f539, [%rd200];
	setp.gt.f32 	%p137, %f539, 0f00000000;
	selp.f32 	%f540, 0f3F800000, 0f00000000, %p137;
	mul.f32 	%f541, %f783, %f540;
	add.s32 	%r198, %r197, %r115;
	mul.wide.s32 	%rd201, %r198, 4;
	add.s64 	%rd202, %rd4, %rd201;
	ld.global.f32 	%f542, [%rd202];
	fma.rn.f32 	%f543, %f69, %f541, %f542;
	mul.wide.s32 	%rd203, %r115, 4;
	add.s64 	%rd204, %rd200, %rd203;
	ld.global.f32 	%f544, [%rd204];
	setp.gt.f32 	%p138, %f544, 0f00000000;
	selp.f32 	%f545, 0f3F800000, 0f00000000, %p138;
	mul.f32 	%f546, %f543, %f545;
	add.s64 	%rd205, %rd202, %rd203;
	ld.global.f32 	%f547, [%rd205];
	fma.rn.f32 	%f548, %f69, %f546, %f547;
	add.s64 	%rd206, %rd204, %rd203;
	ld.global.f32 	%f549, [%rd206];
	setp.gt.f32 	%p139, %f549, 0f00000000;
	selp.f32 	%f550, 0f3F800000, 0f00000000, %p139;
	mul.f32 	%f551, %f548, %f550;
	add.s64 	%rd207, %rd205, %rd203;
	ld.global.f32 	%f552, [%rd207];
	fma.rn.f32 	%f553, %f69, %f551, %f552;
	add.s64 	%rd208, %rd206, %rd203;
	ld.global.f32 	%f554, [%rd208];
	setp.gt.f32 	%p140, %f554, 0f00000000;
	selp.f32 	%f555, 0f3F800000, 0f00000000, %p140;
	mul.f32 	%f556, %f553, %f555;
	add.s64 	%rd209, %rd207, %rd203;
	ld.global.f32 	%f557, [%rd209];
	fma.rn.f32 	%f783, %f69, %f556, %f557;
	add.s32 	%r319, %r319, 4;
$L__BB0_73:
	setp.eq.s32 	%p141, %r80, 0;
	@%p141 bra 	$L__BB0_78;
	setp.eq.s32 	%p142, %r80, 1;
	@%p142 bra 	$L__BB0_76;
	add.s32 	%r199, %r319, %r27;
	add.s32 	%r200, %r199, -1;
	mad.lo.s32 	%r201, %r200, %r115, %r9;
	mul.wide.s32 	%rd210, %r201, 4;
	add.s64 	%rd211, %rd3, %rd210;
	ld.global.f32 	%f559, [%rd211];
	setp.gt.f32 	%p143, %f559, 0f00000000;
	selp.f32 	%f560, 0f3F800000, 0f00000000, %p143;
	mul.f32 	%f561, %f783, %f560;
	add.s32 	%r202, %r201, %r115;
	mul.wide.s32 	%rd212, %r202, 4;
	add.s64 	%rd213, %rd4, %rd212;
	ld.global.f32 	%f562, [%rd213];
	fma.rn.f32 	%f563, %f69, %f561, %f562;
	mul.wide.s32 	%rd214, %r115, 4;
	add.s64 	%rd215, %rd211, %rd214;
	ld.global.f32 	%f564, [%rd215];
	setp.gt.f32 	%p144, %f564, 0f00000000;
	selp.f32 	%f565, 0f3F800000, 0f00000000, %p144;
	mul.f32 	%f566, %f563, %f565;
	add.s64 	%rd216, %rd213, %rd214;
	ld.global.f32 	%f567, [%rd216];
	fma.rn.f32 	%f783, %f69, %f566, %f567;
	add.s32 	%r319, %r319, 2;
$L__BB0_76:
	and.b32  	%r203, %r10, 1;
	setp.eq.b32 	%p145, %r203, 1;
	not.pred 	%p146, %p145;
	@%p146 bra 	$L__BB0_78;
	add.s32 	%r204, %r319, %r27;
	add.s32 	%r205, %r204, -1;
	mad.lo.s32 	%r206, %r205, %r115, %r9;
	mul.wide.s32 	%rd217, %r206, 4;
	add.s64 	%rd218, %rd3, %rd217;
	ld.global.f32 	%f568, [%rd218];
	setp.gt.f32 	%p147, %f568, 0f00000000;
	selp.f32 	%f569, 0f3F800000, 0f00000000, %p147;
	mul.f32 	%f570, %f783, %f569;
	add.s32 	%r207, %r206, %r115;
	mul.wide.s32 	%rd219, %r207, 4;
	add.s64 	%rd220, %rd4, %rd219;
	ld.global.f32 	%f571, [%rd220];
	fma.rn.f32 	%f783, %f69, %f570, %f571;
$L__BB0_78:
	setp.eq.s32 	%p148, %r10, %r5;
	@%p148 bra 	$L__BB0_80;
	cvt.u32.u64 	%r208, %rd25;
	add.s32 	%r209, %r208, %r115;
	add.s32 	%r210, %r209, %r9;
	mul.wide.s32 	%rd221, %r210, 4;
	add.s64 	%rd222, %rd3, %rd221;
	ld.global.f32 	%f572, [%rd222];
	mul.f32 	%f573, %f783, %f572;
	mul.wide.s32 	%rd223, %r293, 4;
	add.s64 	%rd224, %rd3, %rd223;
	ld.global.f32 	%f574, [%rd224];
	setp.gt.f32 	%p149, %f574, 0f00000000;
	selp.f32 	%f575, 0f3F800000, 0f00000000, %p149;
	mul.f32 	%f576, %f573, %f575;
	add.s64 	%rd225, %rd18, %rd223;
	st.global.f32 	[%rd225], %f576;
	add.s64 	%rd226, %rd19, %rd223;
	st.global.f32 	[%rd226], %f775;
$L__BB0_80:
	setp.lt.s32 	%p150, %r114, 0;
	mul.wide.s32 	%rd227, %r11, 4;
	add.s64 	%rd29, %rd20, %rd227;
	mov.f32 	%f791, 0f00000000;
	@%p150 bra 	$L__BB0_92;
	ld.global.f32 	%f82, [%rd29];
	min.s32 	%r211, %r10, %r5;
	sub.s32 	%r85, %r114, %r211;
	and.b32  	%r86, %r85, 7;
	sub.s32 	%r212, %r211, %r114;
	setp.gt.u32 	%p151, %r212, -8;
	mov.f32 	%f791, 0f00000000;
	mov.u32 	%r323, %r114;
	@%p151 bra 	$L__BB0_84;
	and.b32  	%r87, %r85, -8;
	add.s32 	%r88, %r27, -1;
	mov.b32 	%r322, 0;
	mov.f32 	%f791, 0f00000000;
	mov.u32 	%r323, %r114;
$L__BB0_83:
	.pragma "nounroll";
	add.s32 	%r214, %r323, %r88;
	mad.lo.s32 	%r215, %r214, %r115, %r9;
	mul.wide.s32 	%rd228, %r215, 4;
	add.s64 	%rd229, %rd2, %rd228;
	ld.global.f32 	%f581, [%rd229];
	fma.rn.f32 	%f582, %f791, %f82, %f581;
	add.s64 	%rd230, %rd1, %rd228;
	ld.global.f32 	%f583, [%rd230];
	setp.gtu.f32 	%p152, %f583, 0f00000000;
	selp.f32 	%f584, 0f3F800000, 0f00000000, %p152;
	mul.f32 	%f585, %f582, %f584;
	add.s32 	%r216, %r214, -1;
	mad.lo.s32 	%r217, %r216, %r115, %r9;
	mul.wide.s32 	%rd231, %r217, 4;
	add.s64 	%rd232, %rd2, %rd231;
	ld.global.f32 	%f586, [%rd232];
	fma.rn.f32 	%f587, %f585, %f82, %f586;
	add.s64 	%rd233, %rd1, %rd231;
	ld.global.f32 	%f588, [%rd233];
	setp.gtu.f32 	%p153, %f588, 0f00000000;
	selp.f32 	%f589, 0f3F800000, 0f00000000, %p153;
	mul.f32 	%f590, %f587, %f589;
	add.s32 	%r218, %r214, -2;
	mad.lo.s32 	%r219, %r218, %r115, %r9;
	mul.wide.s32 	%rd234, %r219, 4;
	add.s64 	%rd235, %rd2, %rd234;
	ld.global.f32 	%f591, [%rd235];
	fma.rn.f32 	%f592, %f590, %f82, %f591;
	add.s64 	%rd236, %rd1, %rd234;
	ld.global.f32 	%f593, [%rd236];
	setp.gtu.f32 	%p154, %f593, 0f00000000;
	selp.f32 	%f594, 0f3F800000, 0f00000000, %p154;
	mul.f32 	%f595, %f592, %f594;
	add.s32 	%r220, %r214, -3;
	mad.lo.s32 	%r221, %r220, %r115, %r9;
	mul.wide.s32 	%rd237, %r221, 4;
	add.s64 	%rd238, %rd2, %rd237;
	ld.global.f32 	%f596, [%rd238];
	fma.rn.f32 	%f597, %f595, %f82, %f596;
	add.s64 	%rd239, %rd1, %rd237;
	ld.global.f32 	%f598, [%rd239];
	setp.gtu.f32 	%p155, %f598, 0f00000000;
	selp.f32 	%f599, 0f3F800000, 0f00000000, %p155;
	mul.f32 	%f600, %f597, %f599;
	add.s32 	%r222, %r214, -4;
	mad.lo.s32 	%r223, %r222, %r115, %r9;
	mul.wide.s32 	%rd240, %r223, 4;
	add.s64 	%rd241, %rd2, %rd240;
	ld.global.f32 	%f601, [%rd241];
	fma.rn.f32 	%f602, %f600, %f82, %f601;
	add.s64 	%rd242, %rd1, %rd240;
	ld.global.f32 	%f603, [%rd242];
	setp.gtu.f32 	%p156, %f603, 0f00000000;
	selp.f32 	%f604, 0f3F800000, 0f00000000, %p156;
	mul.f32 	%f605, %f602, %f604;
	add.s32 	%r224, %r214, -5;
	mad.lo.s32 	%r225, %r224, %r115, %r9;
	mul.wide.s32 	%rd243, %r225, 4;
	add.s64 	%rd244, %rd2, %rd243;
	ld.global.f32 	%f606, [%rd244];
	fma.rn.f32 	%f607, %f605, %f82, %f606;
	add.s64 	%rd245, %rd1, %rd243;
	ld.global.f32 	%f608, [%rd245];
	setp.gtu.f32 	%p157, %f608, 0f00000000;
	selp.f32 	%f609, 0f3F800000, 0f00000000, %p157;
	mul.f32 	%f610, %f607, %f609;
	add.s32 	%r226, %r214, -6;
	mad.lo.s32 	%r227, %r226, %r115, %r9;
	mul.wide.s32 	%rd246, %r227, 4;
	add.s64 	%rd247, %rd2, %rd246;
	ld.global.f32 	%f611, [%rd247];
	fma.rn.f32 	%f612, %f610, %f82, %f611;
	add.s64 	%rd248, %rd1, %rd246;
	ld.global.f32 	%f613, [%rd248];
	setp.gtu.f32 	%p158, %f613, 0f00000000;
	selp.f32 	%f614, 0f3F800000, 0f00000000, %p158;
	mul.f32 	%f615, %f612, %f614;
	add.s32 	%r323, %r323, -8;
	add.s32 	%r228, %r323, %r27;
	mad.lo.s32 	%r229, %r228, %r115, %r9;
	mul.wide.s32 	%rd249, %r229, 4;
	add.s64 	%rd250, %rd2, %rd249;
	ld.global.f32 	%f616, [%rd250];
	fma.rn.f32 	%f617, %f615, %f82, %f616;
	add.s64 	%rd251, %rd1, %rd249;
	ld.global.f32 	%f618, [%rd251];
	setp.gtu.f32 	%p159, %f618, 0f00000000;
	selp.f32 	%f619, 0f3F800000, 0f00000000, %p159;
	mul.f32 	%f791, %f617, %f619;
	add.s32 	%r322, %r322, 8;
	setp.ne.s32 	%p160, %r322, %r87;
	@%p160 bra 	$L__BB0_83;
$L__BB0_84:
	setp.eq.s32 	%p161, %r86, 0;
	@%p161 bra 	$L__BB0_92;
	and.b32  	%r94, %r85, 3;
	setp.lt.u32 	%p162, %r86, 4;
	@%p162 bra 	$L__BB0_87;
	add.s32 	%r230, %r323, %r27;
	add.s32 	%r231, %r230, -1;
	mad.lo.s32 	%r232, %r231, %r115, %r9;
	mul.wide.s32 	%rd252, %r232, 4;
	add.s64 	%rd253, %rd2, %rd252;
	ld.global.f32 	%f621, [%rd253];
	fma.rn.f32 	%f622, %f791, %f82, %f621;
	add.s64 	%rd254, %rd1, %rd252;
	ld.global.f32 	%f623, [%rd254];
	setp.gtu.f32 	%p163, %f623, 0f00000000;
	selp.f32 	%f624, 0f3F800000, 0f00000000, %p163;
	mul.f32 	%f625, %f622, %f624;
	add.s32 	%r233, %r230, -2;
	mad.lo.s32 	%r234, %r233, %r115, %r9;
	mul.wide.s32 	%rd255, %r234, 4;
	add.s64 	%rd256, %rd2, %rd255;
	ld.global.f32 	%f626, [%rd256];
	fma.rn.f32 	%f627, %f625, %f82, %f626;
	add.s64 	%rd257, %rd1, %rd255;
	ld.global.f32 	%f628, [%rd257];
	setp.gtu.f32 	%p164, %f628, 0f00000000;
	selp.f32 	%f629, 0f3F800000, 0f00000000, %p164;
	mul.f32 	%f630, %f627, %f629;
	add.s32 	%r235, %r230, -3;
	mad.lo.s32 	%r236, %r235, %r115, %r9;
	mul.wide.s32 	%rd258, %r236, 4;
	add.s64 	%rd259, %rd2, %rd258;
	ld.global.f32 	%f631, [%rd259];
	fma.rn.f32 	%f632, %f630, %f82, %f631;
	add.s64 	%rd260, %rd1, %rd258;
	ld.global.f32 	%f633, [%rd260];
	setp.gtu.f32 	%p165, %f633, 0f00000000;
	selp.f32 	%f634, 0f3F800000, 0f00000000, %p165;
	mul.f32 	%f635, %f632, %f634;
	add.s32 	%r323, %r323, -4;
	add.s32 	%r237, %r230, -4;
	mad.lo.s32 	%r238, %r237, %r115, %r9;
	mul.wide.s32 	%rd261, %r238, 4;
	add.s64 	%rd262, %rd2, %rd261;
	ld.global.f32 	%f636, [%rd262];
	fma.rn.f32 	%f637, %f635, %f82, %f636;
	add.s64 	%rd263, %rd1, %rd261;
	ld.global.f32 	%f638, [%rd263];
	setp.gtu.f32 	%p166, %f638, 0f00000000;
	selp.f32 	%f639, 0f3F800000, 0f00000000, %p166;
	mul.f32 	%f791, %f637, %f639;
$L__BB0_87:
	setp.eq.s32 	%p167, %r94, 0;
	@%p167 bra 	$L__BB0_92;
	setp.eq.s32 	%p168, %r94, 1;
	@%p168 bra 	$L__BB0_90;
	add.s32 	%r239, %r323, %r27;
	add.s32 	%r240, %r239, -1;
	mad.lo.s32 	%r241, %r240, %r115, %r9;
	mul.wide.s32 	%rd264, %r241, 4;
	add.s64 	%rd265, %rd2, %rd264;
	ld.global.f32 	%f641, [%rd265];
	fma.rn.f32 	%f642, %f791, %f82, %f641;
	add.s64 	%rd266, %rd1, %rd264;
	ld.global.f32 	%f643, [%rd266];
	setp.gtu.f32 	%p169, %f643, 0f00000000;
	selp.f32 	%f644, 0f3F800000, 0f00000000, %p169;
	mul.f32 	%f645, %f642, %f644;
	add.s32 	%r323, %r323, -2;
	add.s32 	%r242, %r239, -2;
	mad.lo.s32 	%r243, %r242, %r115, %r9;
	mul.wide.s32 	%rd267, %r243, 4;
	add.s64 	%rd268, %rd2, %rd267;
	ld.global.f32 	%f646, [%rd268];
	fma.rn.f32 	%f647, %f645, %f82, %f646;
	add.s64 	%rd269, %rd1, %rd267;
	ld.global.f32 	%f648, [%rd269];
	setp.gtu.f32 	%p170, %f648, 0f00000000;
	selp.f32 	%f649, 0f3F800000, 0f00000000, %p170;
	mul.f32 	%f791, %f647, %f649;
$L__BB0_90:
	and.b32  	%r244, %r85, 1;
	setp.eq.b32 	%p171, %r244, 1;
	not.pred 	%p172, %p171;
	@%p172 bra 	$L__BB0_92;
	add.s32 	%r245, %r323, %r27;
	add.s32 	%r246, %r245, -1;
	mad.lo.s32 	%r247, %r246, %r115, %r9;
	mul.wide.s32 	%rd270, %r247, 4;
	add.s64 	%rd271, %rd2, %rd270;
	ld.global.f32 	%f650, [%rd271];
	fma.rn.f32 	%f651, %f791, %f82, %f650;
	add.s64 	%rd272, %rd1, %rd270;
	ld.global.f32 	%f652, [%rd272];
	setp.gtu.f32 	%p173, %f652, 0f00000000;
	selp.f32 	%f653, 0f3F800000, 0f00000000, %p173;
	mul.f32 	%f791, %f651, %f653;
$L__BB0_92:
	add.s32 	%r248, %r5, %r27;
	mad.lo.s32 	%r249, %r248, %r115, %r9;
	mul.wide.s32 	%rd273, %r249, 4;
	add.s64 	%rd274, %rd2, %rd273;
	ld.global.f32 	%f799, [%rd274];
	setp.lt.s32 	%p174, %r6, %r10;
	@%p174 bra 	$L__BB0_104;
	ld.global.f32 	%f96, [%rd29];
	not.b32 	%r250, %r10;
	add.s32 	%r99, %r114, %r250;
	sub.s32 	%r251, %r6, %r10;
	and.b32  	%r100, %r99, 7;
	setp.lt.u32 	%p175, %r251, 7;
	mov.u32 	%r328, %r6;
	@%p175 bra 	$L__BB0_96;
	and.b32  	%r101, %r99, -8;
	mov.b32 	%r327, 0;
	mov.u32 	%r328, %r6;
$L__BB0_95:
	.pragma "nounroll";
	add.s32 	%r253, %r328, %r27;
	mad.lo.s32 	%r254, %r253, %r115, %r9;
	add.s32 	%r255, %r254, %r115;
	mul.wide.s32 	%rd275, %r255, 4;
	add.s64 	%rd276, %rd1, %rd275;
	ld.global.f32 	%f655, [%rd276];
	setp.gt.f32 	%p176, %f655, 0f00000000;
	selp.f32 	%f656, 0f3F800000, 0f00000000, %p176;
	mul.f32 	%f657, %f799, %f656;
	mul.wide.s32 	%rd277, %r254, 4;
	add.s64 	%rd278, %rd2, %rd277;
	ld.global.f32 	%f658, [%rd278];
	fma.rn.f32 	%f659, %f96, %f657, %f658;
	add.s32 	%r256, %r253, -1;
	add.s64 	%rd279, %rd1, %rd277;
	ld.global.f32 	%f660, [%rd279];
	setp.gt.f32 	%p177, %f660, 0f00000000;
	selp.f32 	%f661, 0f3F800000, 0f00000000, %p177;
	mul.f32 	%f662, %f659, %f661;
	mul.lo.s32 	%r257, %r256, %r115;
	add.s32 	%r258, %r257, %r9;
	mul.wide.s32 	%rd280, %r258, 4;
	add.s64 	%rd281, %rd2, %rd280;
	ld.global.f32 	%f663, [%rd281];
	fma.rn.f32 	%f664, %f96, %f662, %f663;
	add.s64 	%rd282, %rd1, %rd280;
	ld.global.f32 	%f665, [%rd282];
	setp.gt.f32 	%p178, %f665, 0f00000000;
	selp.f32 	%f666, 0f3F800000, 0f00000000, %p178;
	mul.f32 	%f667, %f664, %f666;
	sub.s32 	%r259, %r257, %r115;
	add.s32 	%r260, %r259, %r9;
	mul.wide.s32 	%rd283, %r260, 4;
	add.s64 	%rd284, %rd2, %rd283;
	ld.global.f32 	%f668, [%rd284];
	fma.rn.f32 	%f669, %f96, %f667, %f668;
	add.s64 	%rd285, %rd1, %rd283;
	ld.global.f32 	%f670, [%rd285];
	setp.gt.f32 	%p179, %f670, 0f00000000;
	selp.f32 	%f671, 0f3F800000, 0f00000000, %p179;
	mul.f32 	%f672, %f669, %f671;
	sub.s32 	%r261, %r259, %r115;
	add.s32 	%r262, %r261, %r9;
	mul.wide.s32 	%rd286, %r262, 4;
	add.s64 	%rd287, %rd2, %rd286;
	ld.global.f32 	%f673, [%rd287];
	fma.rn.f32 	%f674, %f96, %f672, %f673;
	add.s64 	%rd288, %rd1, %rd286;
	ld.global.f32 	%f675, [%rd288];
	setp.gt.f32 	%p180, %f675, 0f00000000;
	selp.f32 	%f676, 0f3F800000, 0f00000000, %p180;
	mul.f32 	%f677, %f674, %f676;
	sub.s32 	%r263, %r261, %r115;
	add.s32 	%r264, %r263, %r9;
	mul.wide.s32 	%rd289, %r264, 4;
	add.s64 	%rd290, %rd2, %rd289;
	ld.global.f32 	%f678, [%rd290];
	fma.rn.f32 	%f679, %f96, %f677, %f678;
	add.s64 	%rd291, %rd1, %rd289;
	ld.global.f32 	%f680, [%rd291];
	setp.gt.f32 	%p181, %f680, 0f00000000;
	selp.f32 	%f681, 0f3F800000, 0f00000000, %p181;
	mul.f32 	%f682, %f679, %f681;
	sub.s32 	%r265, %r263, %r115;
	add.s32 	%r266, %r265, %r9;
	mul.wide.s32 	%rd292, %r266, 4;
	add.s64 	%rd293, %rd2, %rd292;
	ld.global.f32 	%f683, [%rd293];
	fma.rn.f32 	%f684, %f96, %f682, %f683;
	add.s64 	%rd294, %rd1, %rd292;
	ld.global.f32 	%f685, [%rd294];
	setp.gt.f32 	%p182, %f685, 0f00000000;
	selp.f32 	%f686, 0f3F800000, 0f00000000, %p182;
	mul.f32 	%f687, %f684, %f686;
	sub.s32 	%r267, %r265, %r115;
	add.s32 	%r268, %r267, %r9;
	mul.wide.s32 	%rd295, %r268, 4;
	add.s64 	%rd296, %rd2, %rd295;
	ld.global.f32 	%f688, [%rd296];
	fma.rn.f32 	%f689, %f96, %f687, %f688;
	add.s64 	%rd297, %rd1, %rd295;
	ld.global.f32 	%f690, [%rd297];
	setp.gt.f32 	%p183, %f690, 0f00000000;
	selp.f32 	%f691, 0f3F800000, 0f00000000, %p183;
	mul.f32 	%f692, %f689, %f691;
	sub.s32 	%r269, %r267, %r115;
	add.s32 	%r270, %r269, %r9;
	mul.wide.s32 	%rd298, %r270, 4;
	add.s64 	%rd299, %rd2, %rd298;
	ld.global.f32 	%f693, [%rd299];
	fma.rn.f32 	%f799, %f96, %f692, %f693;
	add.s32 	%r328, %r328, -8;
	add.s32 	%r327, %r327, 8;
	setp.ne.s32 	%p184, %r327, %r101;
	@%p184 bra 	$L__BB0_95;
$L__BB0_96:
	setp.eq.s32 	%p185, %r100, 0;
	@%p185 bra 	$L__BB0_104;
	and.b32  	%r107, %r99, 3;
	setp.lt.u32 	%p186, %r100, 4;
	@%p186 bra 	$L__BB0_99;
	add.s32 	%r271, %r328, %r27;
	mad.lo.s32 	%r272, %r271, %r115, %r9;
	add.s32 	%r273, %r272, %r115;
	mul.wide.s32 	%rd300, %r273, 4;
	add.s64 	%rd301, %rd1, %rd300;
	ld.global.f32 	%f695, [%rd301];
	setp.gt.f32 	%p187, %f695, 0f00000000;
	selp.f32 	%f696, 0f3F800000, 0f00000000, %p187;
	mul.f32 	%f697, %f799, %f696;
	mul.wide.s32 	%rd302, %r272, 4;
	add.s64 	%rd303, %rd2, %rd302;
	ld.global.f32 	%f698, [%rd303];
	fma.rn.f32 	%f699, %f96, %f697, %f698;
	add.s32 	%r274, %r271, -1;
	add.s64 	%rd304, %rd1, %rd302;
	ld.global.f32 	%f700, [%rd304];
	setp.gt.f32 	%p188, %f700, 0f00000000;
	selp.f32 	%f701, 0f3F800000, 0f00000000, %p188;
	mul.f32 	%f702, %f699, %f701;
	mul.lo.s32 	%r275, %r274, %r115;
	add.s32 	%r276, %r275, %r9;
	mul.wide.s32 	%rd305, %r276, 4;
	add.s64 	%rd306, %rd2, %rd305;
	ld.global.f32 	%f703, [%rd306];
	fma.rn.f32 	%f704, %f96, %f702, %f703;
	add.s64 	%rd307, %rd1, %rd305;
	ld.global.f32 	%f705, [%rd307];
	setp.gt.f32 	%p189, %f705, 0f00000000;
	selp.f32 	%f706, 0f3F800000, 0f00000000, %p189;
	mul.f32 	%f707, %f704, %f706;
	sub.s32 	%r277, %r275, %r115;
	add.s32 	%r278, %r277, %r9;
	mul.wide.s32 	%rd308, %r278, 4;
	add.s64 	%rd309, %rd2, %rd308;
	ld.global.f32 	%f708, [%rd309];
	fma.rn.f32 	%f709, %f96, %f707, %f708;
	add.s64 	%rd310, %rd1, %rd308;
	ld.global.f32 	%f710, [%rd310];
	setp.gt.f32 	%p190, %f710, 0f00000000;
	selp.f32 	%f711, 0f3F800000, 0f00000000, %p190;
	mul.f32 	%f712, %f709, %f711;
	sub.s32 	%r279, %r277, %r115;
	add.s32 	%r280, %r279, %r9;
	mul.wide.s32 	%rd311, %r280, 4;
	add.s64 	%rd312, %rd2, %rd311;
	ld.global.f32 	%f713, [%rd312];
	fma.rn.f32 	%f799, %f96, %f712, %f713;
	add.s32 	%r328, %r328, -4;
$L__BB0_99:
	setp.eq.s32 	%p191, %r107, 0;
	@%p191 bra 	$L__BB0_104;
	setp.eq.s32 	%p192, %r107, 1;
	@%p192 bra 	$L__BB0_102;
	add.s32 	%r281, %r328, %r27;
	mad.lo.s32 	%r282, %r281, %r115, %r9;
	add.s32 	%r283, %r282, %r115;
	mul.wide.s32 	%rd313, %r283, 4;
	add.s64 	%rd314, %rd1, %rd313;
	ld.global.f32 	%f715, [%rd314];
	setp.gt.f32 	%p193, %f715, 0f00000000;
	selp.f32 	%f716, 0f3F800000, 0f00000000, %p193;
	mul.f32 	%f717, %f799, %f716;
	mul.wide.s32 	%rd315, %r282, 4;
	add.s64 	%rd316, %rd2, %rd315;
	ld.global.f32 	%f718, [%rd316];
	fma.rn.f32 	%f719, %f96, %f717, %f718;
	add.s32 	%r284, %r281, -1;
	add.s64 	%rd317, %rd1, %rd315;
	ld.global.f32 	%f720, [%rd317];
	setp.gt.f32 	%p194, %f720, 0f00000000;
	selp.f32 	%f721, 0f3F800000, 0f00000000, %p194;
	mul.f32 	%f722, %f719, %f721;
	mad.lo.s32 	%r285, %r284, %r115, %r9;
	mul.wide.s32 	%rd318, %r285, 4;
	add.s64 	%rd319, %rd2, %rd318;
	ld.global.f32 	%f723, [%rd319];
	fma.rn.f32 	%f799, %f96, %f722, %f723;
	add.s32 	%r328, %r328, -2;
$L__BB0_102:
	and.b32  	%r286, %r99, 1;
	setp.eq.b32 	%p195, %r286, 1;
	not.pred 	%p196, %p195;
	@%p196 bra 	$L__BB0_104;
	add.s32 	%r287, %r328, %r27;
	mad.lo.s32 	%r288, %r287, %r115, %r9;
	add.s32 	%r289, %r288, %r115;
	mul.wide.s32 	%rd320, %r289, 4;
	add.s64 	%rd321, %rd1, %rd320;
	ld.global.f32 	%f724, [%rd321];
	setp.gt.f32 	%p197, %f724, 0f00000000;
	selp.f32 	%f725, 0f3F800000, 0f00000000, %p197;
	mul.f32 	%f726, %f799, %f725;
	mul.wide.s32 	%rd322, %r288, 4;
	add.s64 	%rd323, %rd2, %rd322;
	ld.global.f32 	%f727, [%rd323];
	fma.rn.f32 	%f799, %f96, %f726, %f727;
$L__BB0_104:
	setp.eq.s32 	%p198, %r10, 0;
	@%p198 bra 	$L__BB0_106;
	cvt.u32.u64 	%r290, %rd25;
	sub.s32 	%r291, %r290, %r115;
	add.s32 	%r292, %r291, %r9;
	mul.wide.s32 	%rd324, %r292, 4;
	add.s64 	%rd325, %rd1, %rd324;
	ld.global.f32 	%f728, [%rd325];
	mul.f32 	%f729, %f799, %f728;
	mul.wide.s32 	%rd326, %r293, 4;
	add.s64 	%rd327, %rd1, %rd326;
	ld.global.f32 	%f730, [%rd327];
	setp.gt.f32 	%p199, %f730, 0f00000000;
	selp.f32 	%f731, 0f3F800000, 0f00000000, %p199;
	mul.f32 	%f732, %f729, %f731;
	add.s64 	%rd328, %rd21, %rd326;
	st.global.f32 	[%rd328], %f732;
	add.s64 	%rd329, %rd22, %rd326;
	st.global.f32 	[%rd329], %f791;
$L__BB0_106:
	add.f32 	%f733, %f743, %f791;
	add.f32 	%f734, %f759, %f733;
	add.f32 	%f735, %f775, %f734;
	mul.wide.s32 	%rd330, %r293, 4;
	add.s64 	%rd331, %rd23, %rd330;
	st.global.f32 	[%rd331], %f735;
	add.s32 	%r293, %r293, %r7;
	setp.lt.s32 	%p200, %r293, %r116;
	@%p200 bra 	$L__BB0_2;
$L__BB0_107:
	ret;

}


// ===== COMPILED SASS (sm_100) =====

	.target	sm_100

	.elftype	@"ET_EXEC"


//--------------------- .note.nv.tkinfo           --------------------------
	.section	.note.nv.tkinfo,"",@"SHT_NOTE"
	.sectionflags	@"SHF_NOTE_NV_TKINFO"
	.tkinfo
        /*0018*/ 	.word	0x00000002
        /*0030*/ 	.string	""
        /*0030*/ 	.string	"ptxas"
        /*0030*/ 	.string	"Cuda compilation tools, release 13.0, V13.0.88"
        /*0030*/ 	.string	"Build cuda_13.0.r13.0/compiler.36424714_0"
        /*0030*/ 	.string	"-arch sm_100 -m 64 "



//--------------------- .note.nv.cuinfo           --------------------------
	.section	.note.nv.cuinfo,"",@"SHT_NOTE"
	.sectionflags	@"SHF_NOTE_NV_CUINFO"
        /*0018*/ 	.short	0x0002
        /*001a*/ 	.short	0x0064
        /*001c*/ 	.short	0x0082
	.zero		2


//--------------------- .nv.info                  --------------------------
	.section	.nv.info,"",@"SHT_CUDA_INFO"
	.align	4


	//----- nvinfo : EIATTR_REGCOUNT
	.align		4
        /*0000*/ 	.byte	0x04, 0x2f
        /*0002*/ 	.short	(.L_1 - .L_0)
	.align		4
.L_0:
        /*0004*/ 	.word	index@(IRNNBackward)
        /*0008*/ 	.word	0x00000020


	//----- nvinfo : EIATTR_FRAME_SIZE
	.align		4
.L_1:
        /*000c*/ 	.byte	0x04, 0x11
        /*000e*/ 	.short	(.L_3 - .L_2)
	.align		4
.L_2:
        /*0010*/ 	.word	index@(IRNNBackward)
        /*0014*/ 	.word	0x00000000


	//----- nvinfo : EIATTR_MIN_STACK_SIZE
	.align		4
.L_3:
        /*0018*/ 	.byte	0x04, 0x12
        /*001a*/ 	.short	(.L_5 - .L_4)
	.align		4
.L_4:
        /*001c*/ 	.word	index@(IRNNBackward)
        /*0020*/ 	.word	0x00000000
.L_5:


//--------------------- .nv.compat                --------------------------
	.section	.nv.compat,"",@"SHT_CUDA_COMPAT_INFO"
	.align	4
        /*0000*/ 	.byte	0x02, 0x09, 0x00, 0x00, 0x02, 0x02, 0x01, 0x00, 0x02, 0x05, 0x05, 0x00, 0x03, 0x07, 0x01, 0x01
        /*0010*/ 	.byte	0x02, 0x03, 0x00, 0x00, 0x02, 0x06, 0x01, 0x00, 0x04, 0x0b, 0x08, 0x00, 0x09, 0x00, 0x00, 0x00
        /*0020*/ 	.byte	0x00, 0x00, 0x00, 0x00


//--------------------- .nv.info.IRNNBackward     --------------------------
	.section	.nv.info.IRNNBackward,"",@"SHT_CUDA_INFO"
	.sectionflags	@""
	.align	4


	//----- nvinfo : EIATTR_CUDA_API_VERSION
	.align		4
        /*0000*/ 	.byte	0x04, 0x37
        /*0002*/ 	.short	(.L_7 - .L_6)
.L_6:
        /*0004*/ 	.word	0x00000082


	//----- nvinfo : EIATTR_KPARAM_INFO
	.align		4
.L_7:
        /*0008*/ 	.byte	0x04, 0x17
        /*000a*/ 	.short	(.L_9 - .L_8)
.L_8:
        /*000c*/ 	.word	0x00000000
        /*0010*/ 	.short	0x0018
        /*0012*/ 	.short	0x00b4
        /*0014*/ 	.byte	0x00, 0xf0, 0x11, 0x00


	//----- nvinfo : EIATTR_KPARAM_INFO
	.align		4
.L_9:
        /*0018*/ 	.byte	0x04, 0x17
        /*001a*/ 	.short	(.L_11 - .L_10)
.L_10:
        /*001c*/ 	.word	0x00000000
        /*0020*/ 	.short	0x0017
        /*0022*/ 	.short	0x00b0
        /*0024*/ 	.byte	0x00, 0xf0, 0x11, 0x00


	//----- nvinfo : EIATTR_KPARAM_INFO
	.align		4
.L_11:
        /*0028*/ 	.byte	0x04, 0x17
        /*002a*/ 	.short	(.L_13 - .L_12)
.L_12:
        /*002c*/ 	.word	0x00000000
        /*0030*/ 	.short	0x0016
        /*0032*/ 	.short	0x00ac
        /*0034*/ 	.byte	0x00, 0xf0, 0x11, 0x00


	//----- nvinfo : EIATTR_KPARAM_INFO
	.align		4
.L_13:
        /*0038*/ 	.byte	0x04, 0x17
        /*003a*/ 	.short	(.L_15 - .L_14)
.L_14:
        /*003c*/ 	.word	0x00000000
        /*0040*/ 	.short	0x0015
        /*0042*/ 	.short	0x00a8
        /*0044*/ 	.byte	0x00, 0xf0, 0x11, 0x00


	//----- nvinfo : EIATTR_KPARAM_INFO
	.align		4
.L_15:
        /*0048*/ 	.byte	0x04, 0x17
        /*004a*/ 	.short	(.L_17 - .L_16)
.L_16:
        /*004c*/ 	.word	0x00000000
        /*0050*/ 	.short	0x0014
        /*0052*/ 	.short	0x00a0
        /*0054*/ 	.byte	0x00, 0xf5, 0x21, 0x00


	//----- nvinfo : EIATTR_KPARAM_INFO
	.align		4
.L_17:
        /*0058*/ 	.byte	0x04, 0x17
        /*005a*/ 	.short	(.L_19 - .L_18)
.L_18:
        /*005c*/ 	.word	0x00000000
        /*0060*/ 	.short	0x0013
        /*0062*/ 	.short	0x0098
        /*0064*/ 	.byte	0x00, 0xf5, 0x21, 0x00


	//----- nvinfo : EIATTR_KPARAM_INFO
	.align		4
.L_19:
        /*0068*/ 	.byte	0x04, 0x17
        /*006a*/ 	.short	(.L_21 - .L_20)
.L_20:
        /*006c*/ 	.word	0x00000000
        /*0070*/ 	.short	0x0012
        /*0072*/ 	.short	0x0090
        /*0074*/ 	.byte	0x00, 0xf5, 0x21, 0x00


	//----- nvinfo : EIATTR_KPARAM_INFO
	.align		4
.L_21:
        /*0078*/ 	.byte	0x04, 0x17
        /*007a*/ 	.short	(.L_23 - .L_22)
.L_22:
        /*007c*/ 	.word	0x00000000
        /*0080*/ 	.short	0x0011
        /*0082*/ 	.short	0x0088
        /*0084*/ 	.byte	0x00, 0xf5, 0x21, 0x00


	//----- nvinfo : EIATTR_KPARAM_INFO
	.align		4
.L_23:
        /*0088*/ 	.byte	0x04, 0x17
        /*008a*/ 	.short	(.L_25 - .L_24)
.L_24:
        /*008c*/ 	.word	0x00000000
        /*0090*/ 	.short	0x0010
        /*0092*/ 	.short	0x0080
        /*0094*/ 	.byte	0x00, 0xf5, 0x21, 0x00


	//----- nvinfo : EIATTR_KPARAM_INFO
	.align		4
.L_25:
        /*0098*/ 	.byte	0x04, 0x17
        /*009a*/ 	.short	(.L_27 - .L_26)
.L_26:
        /*009c*/ 	.word	0x00000000
        /*00a0*/ 	.short	0x000f
        /*00a2*/ 	.short	0x0078
        /*00a4*/ 	.byte	0x00, 0xf5, 0x21, 0x00


	//----- nvinfo : EIATTR_KPARAM_INFO
	.align		4
.L_27:
        /*00a8*/ 	.byte	0x04, 0x17
        /*00aa*/ 	.short	(.L_29 - .L_28)
.L_28:
        /*00ac*/ 	.word	0x00000000
        /*00b0*/ 	.short	0x000e
        /*00b2*/ 	.short	0x0070
        /*00b4*/ 	.byte	0x00, 0xf5, 0x21, 0x00


	//----- nvinfo : EIATTR_KPARAM_INFO
	.align		4
.L_29:
        /*00b8*/ 	.byte	0x04, 0x17
        /*00ba*/ 	.short	(.L_31 - .L_30)
.L_30:
        /*00bc*/ 	.word	0x00000000
        /*00c0*/ 	.short	0x000d
        /*00c2*/ 	.short	0x0068
        /*00c4*/ 	.byte	0x00, 0xf5, 0x21, 0x00


	//----- nvinfo : EIATTR_KPARAM_INFO
	.align		4
.L_31:
        /*00c8*/ 	.byte	0x04, 0x17
        /*00ca*/ 	.short	(.L_33 - .L_32)
.L_32:
        /*00cc*/ 	.word	0x00000000
        /*00d0*/ 	.short	0x000c
        /*00d2*/ 	.short	0x0060
        /*00d4*/ 	.byte	0x00, 0xf5, 0x21, 0x00


	//----- nvinfo : EIATTR_KPARAM_INFO
	.align		4
.L_33:
        /*00d8*/ 	.byte	0x04, 0x17
        /*00da*/ 	.short	(.L_35 - .L_34)
.L_34:
        /*00dc*/ 	.word	0x00000000
        /*00e0*/ 	.short	0x000b
        /*00e2*/ 	.short	0x0058
        /*00e4*/ 	.byte	0x00, 0xf5, 0x21, 0x00


	//----- nvinfo : EIATTR_KPARAM_INFO
	.align		4
.L_35:
        /*00e8*/ 	.byte	0x04, 0x17
        /*00ea*/ 	.short	(.L_37 - .L_36)
.L_36:
        /*00ec*/ 	.word	0x00000000
        /*00f0*/ 	.short	0x000a
        /*00f2*/ 	.short	0x0050
        /*00f4*/ 	.byte	0x00, 0xf5, 0x21, 0x00


	//----- nvinfo : EIATTR_KPARAM_INFO
	.align		4
.L_37:
        /*00f8*/ 	.byte	0x04, 0x17
        /*00fa*/ 	.short	(.L_39 - .L_38)
.L_38:
        /*00fc*/ 	.word	0x00000000
        /*0100*/ 	.short	0x0009
        /*0102*/ 	.short	0x0048
        /*0104*/ 	.byte	0x00, 0xf5, 0x21, 0x00


	//----- nvinfo : EIATTR_KPARAM_INFO
	.align		4
.L_39:
        /*0108*/ 	.byte	0x04, 0x17
        /*010a*/ 	.short	(.L_41 - .L_40)
.L_40:
        /*010c*/ 	.word	0x00000000
        /*0110*/ 	.short	0x0008
        /*0112*/ 	.short	0x0040
        /*0114*/ 	.byte	0x00, 0xf5, 0x21, 0x00


	//----- nvinfo : EIATTR_KPARAM_INFO
	.align		4
.L_41:
        /*0118*/ 	.byte	0x04, 0x17
        /*011a*/ 	.short	(.L_43 - .L_42)
.L_42:
        /*011c*/ 	.word	0x00000000
        /*0120*/ 	.short	0x0007
        /*0122*/ 	.short	0x0038
        /*0124*/ 	.byte	0x00, 0xf5, 0x21, 0x00


	//----- nvinfo : EIATTR_KPARAM_INFO
	.align		4
.L_43:
        /*0128*/ 	.byte	0x04, 0x17
        /*012a*/ 	.short	(.L_45 - .L_44)
.L_44:
        /*012c*/ 	.word	0x00000000
        /*0130*/ 	.short	0x0006
        /*0132*/ 	.short	0x0030
        /*0134*/ 	.byte	0x00, 0xf5, 0x21, 0x00


	//----- nvinfo : EIATTR_KPARAM_INFO
	.align		4
.L_45:
        /*0138*/ 	.byte	0x04, 0x17
        /*013a*/ 	.short	(.L_47 - .L_46)
.L_46:
        /*013c*/ 	.word	0x00000000
        /*0140*/ 	.short	0x0005
        /*0142*/ 	.short	0x0028
        /*0144*/ 	.byte	0x00, 0xf5, 0x21, 0x00


	//----- nvinfo : EIATTR_KPARAM_INFO
	.align		4
.L_47:
        /*0148*/ 	.byte	0x04, 0x17
        /*014a*/ 	.short	(.L_49 - .L_48)
.L_48:
        /*014c*/ 	.word	0x00000000
        /*0150*/ 	.short	0x0004
        /*0152*/ 	.short	0x0020
        /*0154*/ 	.byte	0x00, 0xf5, 0x21, 0x00


	//----- nvinfo : EIATTR_KPARAM_INFO
	.align		4
.L_49:
        /*0158*/ 	.byte	0x04, 0x17
        /*015a*/ 	.short	(.L_51 - .L_50)
.L_50:
        /*015c*/ 	.word	0x00000000
        /*0160*/ 	.short	0x0003
        /*0162*/ 	.short	0x0018
        /*0164*/ 	.byte	0x00, 0xf5, 0x21, 0x00


	//----- nvinfo : EIATTR_KPARAM_INFO
	.align		4
.L_51:
        /*0168*/ 	.byte	0x04, 0x17
        /*016a*/ 	.short	(.L_53 - .L_52)
.L_52:
        /*016c*/ 	.word	0x00000000
        /*0170*/ 	.short	0x0002
        /*0172*/ 	.short	0x0010
        /*0174*/ 	.byte	0x00, 0xf5, 0x21, 0x00


	//----- nvinfo : EIATTR_KPARAM_INFO
	.align		4
.L_53:
        /*0178*/ 	.byte	0x04, 0x17
        /*017a*/ 	.short	(.L_55 - .L_54)
.L_54:
        /*017c*/ 	.word	0x00000000
        /*0180*/ 	.short	0x0001
        /*0182*/ 	.short	0x0008
        /*0184*/ 	.byte	0x00, 0xf5, 0x21, 0x00


	//----- nvinfo : EIATTR_KPARAM_INFO
	.align		4
.L_55:
        /*0188*/ 	.byte	0x04, 0x17
        /*018a*/ 	.short	(.L_57 - .L_56)
.L_56:
        /*018c*/ 	.word	0x00000000
        /*0190*/ 	.short	0x0000
        /*0192*/ 	.short	0x0000
        /*0194*/ 	.byte	0x00, 0xf5, 0x21, 0x00


	//----- nvinfo : EIATTR_SPARSE_MMA_MASK
	.align		4
.L_57:
        /*0198*/ 	.byte	0x03, 0x50
        /*019a*/ 	.short	0x0000


	//----- nvinfo : EIATTR_MAXREG_COUNT
	.align		4
        /*019c*/ 	.byte	0x03, 0x1b
        /*019e*/ 	.short	0x00ff


	//----- nvinfo : EIATTR_MERCURY_ISA_VERSION
	.align		4
        /*01a0*/ 	.byte	0x03, 0x5f
        /*01a2*/ 	.short	0x0101


	//----- nvinfo : EIATTR_VRC_CTA_INIT_COUNT
	.align		4
        /*01a4*/ 	.byte	0x02, 0x4a
	.zero		1
	.zero		1


	//----- nvinfo : EIATTR_EXIT_INSTR_OFFSETS
	.align		4
        /*01a8*/ 	.byte	0x04, 0x1c
        /*01aa*/ 	.short	(.L_59 - .L_58)


	//   ....[0]....
.L_58:
        /*01ac*/ 	.word	0x00000070


	//   ....[1]....
        /*01b0*/ 	.word	0x00005ae0


	//----- nvinfo : EIATTR_CRS_STACK_SIZE
	.align		4
.L_59:
        /*01b4*/ 	.byte	0x04, 0x1e
        /*01b6*/ 	.short	(.L_61 - .L_60)
.L_60:
        /*01b8*/ 	.word	0x00000000


	//----- nvinfo : EIATTR_CBANK_PARAM_SIZE
	.align		4
.L_61:
        /*01bc*/ 	.byte	0x03, 0x19
        /*01be*/ 	.short	0x00b8


	//----- nvinfo : EIATTR_PARAM_CBANK
	.align		4
        /*01c0*/ 	.byte	0x04, 0x0a
        /*01c2*/ 	.short	(.L_63 - .L_62)
	.align		4
.L_62:
        /*01c4*/ 	.word	index@(.nv.constant0.IRNNBackward)
        /*01c8*/ 	.short	0x0380
        /*01ca*/ 	.short	0x00b8


	//----- nvinfo : EIATTR_SW_WAR
	.align		4
.L_63:
        /*01cc*/ 	.byte	0x04, 0x36
        /*01ce*/ 	.short	(.L_65 - .L_64)
.L_64:
        /*01d0*/ 	.word	0x00000008
.L_65:


//--------------------- .nv.callgraph             --------------------------
	.section	.nv.callgraph,"",@"SHT_CUDA_CALLGRAPH"
	.align	4
	.sectionentsize	8
	.align		4
        /*0000*/ 	.word	0x00000000
	.align		4
        /*0004*/ 	.word	0xffffffff
	.align		4
        /*0008*/ 	.word	0x00000000
	.align		4
        /*000c*/ 	.word	0xfffffffe
	.align		4
        /*0010*/ 	.word	0x00000000
	.align		4
        /*0014*/ 	.word	0xfffffffd
	.align		4
        /*0018*/ 	.word	0x00000000
	.align		4
        /*001c*/ 	.word	0xfffffffc


//--------------------- .text.IRNNBackward        --------------------------
	.section	.text.IRNNBackward,"ax",@progbits
	.align	128
        .global         IRNNBackward
        .type           IRNNBackward,@function
        .size           IRNNBackward,(.L_x_69 - IRNNBackward)
        .other          IRNNBackward,@"STO_CUDA_ENTRY STV_DEFAULT"
IRNNBackward:
.text.IRNNBackward:
[----:B------:R-:W-:Y:S01]  /*0000*/  LDC R1, c[0x0][0x37c] ;  /* 0x0000df00ff017b82 */ /* 0x000fe20000000800 */
[----:B------:R-:W0:Y:S07]  /*0010*/  S2R R0, SR_TID.X ;  /* 0x0000000000007919 */ /* 0x000e2e0000002100 */
[----:B------:R-:W0:Y:S01]  /*0020*/  S2UR UR4, SR_CTAID.X ;  /* 0x00000000000479c3 */ /* 0x000e220000002500 */
[----:B------:R-:W1:Y:S07]  /*0030*/  LDCU UR5, c[0x0][0x434] ;  /* 0x00008680ff0577ac */ /* 0x000e6e0008000800 */
[----:B------:R-:W0:Y:S02]  /*0040*/  LDC R3, c[0x0][0x360] ;  /* 0x0000d800ff037b82 */ /* 0x000e240000000800 */
[----:B0-----:R-:W-:-:S05]  /*0050*/  IMAD R0, R3, UR4, R0 ;  /* 0x0000000403007c24 */ /* 0x001fca000f8e0200 */
[----:B-1----:R-:W-:-:S13]  /*0060*/  ISETP.GE.AND P0, PT, R0, UR5, PT ;  /* 0x0000000500007c0c */ /* 0x002fda000bf06270 */
[----:B------:R-:W-:Y:S05]  /*0070*/  @P0 EXIT ;  /* 0x000000000000094d */ /* 0x000fea0003800000 */
[----:B------:R-:W0:Y:S01]  /*0080*/  LDCU.64 UR8, c[0x0][0x400] ;  /* 0x00008000ff0877ac */ /* 0x000e220008000a00 */
[----:B------:R-:W1:Y:S01]  /*0090*/  LDCU.64 UR6, c[0x0][0x420] ;  /* 0x00008400ff0677ac */ /* 0x000e620008000a00 */
[----:B------:R-:W2:Y:S01]  /*00a0*/  LDCU UR10, c[0x0][0x370] ;  /* 0x00006e00ff0a77ac */ /* 0x000ea20008000800 */
[----:B------:R-:W3:Y:S01]  /*00b0*/  LDCU UR4, c[0x0][0x430] ;  /* 0x00008600ff0477ac */ /* 0x000ee20008000800 */
[----:B------:R-:W4:Y:S01]  /*00c0*/  LDCU UR5, c[0x0][0x42c] ;  /* 0x00008580ff0577ac */ /* 0x000f220008000800 */
[----:B0-----:R-:W-:Y:S02]  /*00d0*/  UIADD3 UR8, UP0, UPT, UR8, 0x10, URZ ;  /* 0x0000001008087890 */ /* 0x001fe4000ff1e0ff */
[----:B-1----:R-:W-:Y:S01]  /*00e0*/  UIADD3 UR6, UP1, UPT, UR6, 0x10, URZ ;  /* 0x0000001006067890 */ /* 0x002fe2000ff3e0ff */
[----:B------:R-:W0:Y:S01]  /*00f0*/  LDCU.64 UR12, c[0x0][0x358] ;  /* 0x00006b00ff0c77ac */ /* 0x000e220008000a00 */
[----:B--2---:R-:W-:Y:S01]  /*0100*/  IMAD R3, R3, UR10, RZ ;  /* 0x0000000a03037c24 */ /* 0x004fe2000f8e02ff */
[----:B------:R-:W-:-:S02]  /*0110*/  UIADD3.X UR9, UPT, UPT, URZ, UR9, URZ, UP0, !UPT ;  /* 0x00000009ff097290 */ /* 0x000fc400087fe4ff */
[----:B------:R-:W-:Y:S02]  /*0120*/  UIADD3.X UR7, UPT, UPT, URZ, UR7, URZ, UP1, !UPT ;  /* 0x00000007ff077290 */ /* 0x000fe40008ffe4ff */
[----:B---3--:R-:W-:Y:S02]  /*0130*/  UIADD3 UR4, UPT, UPT, UR4, -0x1, URZ ;  /* 0xffffffff04047890 */ /* 0x008fe4000fffe0ff */
[----:B----4-:R-:W-:-:S12]  /*0140*/  UIADD3 UR5, UPT, UPT, UR5, -0x1, URZ ;  /* 0xffffffff05057890 */ /* 0x010fd8000fffe0ff */
.L_x_67:
[----:B-1----:R-:W1:Y:S01]  /*0150*/  LDC R5, c[0x0][0x430] ;  /* 0x00010c00ff057b82 */ /* 0x002e620000000800 */
[----:B------:R-:W-:Y:S01]  /*0160*/  IABS R10, R0 ;  /* 0x00000000000a7213 */ /* 0x000fe20000000000 */
[----:B------:R-:W-:Y:S06]  /*0170*/  BSSY.RECONVERGENT B0, `(.L_x_0) ;  /* 0x00000d7000007945 */ /* 0x000fec0003800200 */
[----:B------:R-:W2:Y:S01]  /*0180*/  LDC R2, c[0x0][0x42c] ;  /* 0x00010b00ff027b82 */ /* 0x000ea20000000800 */
[----:B-1----:R-:W-:-:S04]  /*0190*/  IABS R9, R5 ;  /* 0x0000000500097213 */ /* 0x002fc80000000000 */
[----:B------:R-:W1:Y:S08]  /*01a0*/  I2F.RP R4, R9 ;  /* 0x0000000900047306 */ /* 0x000e700000209400 */
[----:B-1----:R-:W1:Y:S02]  /*01b0*/  MUFU.RCP R4, R4 ;  /* 0x0000000400047308 */ /* 0x002e640000001000 */
[----:B-1----:R-:W-:-:S02]  /*01c0*/  IADD3 R6, PT, PT, R4, 0xffffffe, RZ ;  /* 0x0ffffffe04067810 */ /* 0x002fc40007ffe0ff */
[----:B--2---:R-:W-:-:S04]  /*01d0*/  IABS R4, R2 ;  /* 0x0000000200047213 */ /* 0x004fc80000000000 */
[----:B------:R1:W2:Y:S02]  /*01e0*/  F2I.FTZ.U32.TRUNC.NTZ R7, R6 ;  /* 0x0000000600077305 */ /* 0x0002a4000021f000 */
[----:B-1----:R-:W-:Y:S01]  /*01f0*/  HFMA2 R6, -RZ, RZ, 0, 0 ;  /* 0x00000000ff067431 */ /* 0x002fe200000001ff */
[----:B--2---:R-:W-:-:S05]  /*0200*/  IADD3 R8, PT, PT, RZ, -R7, RZ ;  /* 0x80000007ff087210 */ /* 0x004fca0007ffe0ff */
[----:B------:R-:W-:Y:S02]  /*0210*/  IMAD R11, R8, R9, RZ ;  /* 0x00000009080b7224 */ /* 0x000fe400078e02ff */
[----:B------:R-:W1:Y:S02]  /*0220*/  I2F.RP R8, R4 ;  /* 0x0000000400087306 */ /* 0x000e640000209400 */
[----:B------:R-:W-:-:S06]  /*0230*/  IMAD.HI.U32 R7, R7, R11, R6 ;  /* 0x0000000b07077227 */ /* 0x000fcc00078e0006 */
[----:B------:R-:W-:-:S05]  /*0240*/  IMAD.HI.U32 R7, R7, R10, RZ ;  /* 0x0000000a07077227 */ /* 0x000fca00078e00ff */
[----:B------:R-:W-:Y:S01]  /*0250*/  IADD3 R6, PT, PT, -R7, RZ, RZ ;  /* 0x000000ff07067210 */ /* 0x000fe20007ffe1ff */
[----:B-1----:R-:W1:Y:S04]  /*0260*/  MUFU.RCP R8, R8 ;  /* 0x0000000800087308 */ /* 0x002e680000001000 */
[----:B------:R-:W-:-:S05]  /*0270*/  IMAD R6, R9, R6, R10 ;  /* 0x0000000609067224 */ /* 0x000fca00078e020a */
[----:B------:R-:W-:Y:S02]  /*0280*/  ISETP.GT.U32.AND P2, PT, R9, R6, PT ;  /* 0x000000060900720c */ /* 0x000fe40003f44070 */
[----:B-1----:R-:W-:-:S11]  /*0290*/  IADD3 R10, PT, PT, R8, 0xffffffe, RZ ;  /* 0x0ffffffe080a7810 */ /* 0x002fd60007ffe0ff */
[-C--:B------:R-:W-:Y:S01]  /*02a0*/  @!P2 IADD3 R6, PT, PT, R6, -R9.reuse, RZ ;  /* 0x800000090606a210 */ /* 0x080fe20007ffe0ff */
[----:B------:R1:W2:Y:S01]  /*02b0*/  F2I.FTZ.U32.TRUNC.NTZ R11, R10 ;  /* 0x0000000a000b7305 */ /* 0x0002a2000021f000 */
[----:B------:R-:W-:Y:S02]  /*02c0*/  @!P2 IADD3 R7, PT, PT, R7, 0x1, RZ ;  /* 0x000000010707a810 */ /* 0x000fe40007ffe0ff */
[----:B------:R-:W-:Y:S02]  /*02d0*/  ISETP.GE.U32.AND P0, PT, R6, R9, PT ;  /* 0x000000090600720c */ /* 0x000fe40003f06070 */
[----:B------:R-:W-:Y:S01]  /*02e0*/  LOP3.LUT R6, R0, R5, RZ, 0x3c, !PT ;  /* 0x0000000500067212 */ /* 0x000fe200078e3cff */
[----:B------:R-:W3:Y:S01]  /*02f0*/  LDC R9, c[0x0][0x428] ;  /* 0x00010a00ff097b82 */ /* 0x000ee20000000800 */
[----:B------:R-:W-:Y:S02]  /*0300*/  ISETP.NE.AND P2, PT, R5, RZ, PT ;  /* 0x000000ff0500720c */ /* 0x000fe40003f45270 */
[----:B------:R-:W-:-:S02]  /*0310*/  ISETP.GE.AND P1, PT, R6, RZ, PT ;  /* 0x000000ff0600720c */ /* 0x000fc40003f26270 */
[----:B-1----:R-:W-:Y:S02]  /*0320*/  MOV R10, RZ ;  /* 0x000000ff000a7202 */ /* 0x002fe40000000f00 */
[----:B--2---:R-:W-:-:S03]  /*0330*/  IADD3 R13, PT, PT, RZ, -R11, RZ ;  /* 0x8000000bff0d7210 */ /* 0x004fc60007ffe0ff */
[----:B------:R-:W-:Y:S02]  /*0340*/  @P0 IADD3 R7, PT, PT, R7, 0x1, RZ ;  /* 0x0000000107070810 */ /* 0x000fe40007ffe0ff */
[----:B------:R-:W-:-:S04]  /*0350*/  IMAD R13, R13, R4, RZ ;  /* 0x000000040d0d7224 */ /* 0x000fc800078e02ff */
[----:B------:R-:W-:Y:S02]  /*0360*/  @!P1 IADD3 R7, PT, PT, -R7, RZ, RZ ;  /* 0x000000ff07079210 */ /* 0x000fe40007ffe1ff */
[----:B------:R-:W-:Y:S01]  /*0370*/  @!P2 LOP3.LUT R7, RZ, R5, RZ, 0x33, !PT ;  /* 0x00000005ff07a212 */ /* 0x000fe200078e33ff */
[----:B------:R-:W-:-:S03]  /*0380*/  IMAD.HI.U32 R10, R11, R13, R10 ;  /* 0x0000000d0b0a7227 */ /* 0x000fc600078e000a */
[----:B------:R-:W-:Y:S02]  /*0390*/  IABS R8, R7 ;  /* 0x0000000700087213 */ /* 0x000fe40000000000 */
[----:B---3--:R-:W-:Y:S02]  /*03a0*/  IABS R6, R9 ;  /* 0x0000000900067213 */ /* 0x008fe40000000000 */
[----:B------:R-:W-:Y:S02]  /*03b0*/  MOV R11, R8 ;  /* 0x00000008000b7202 */ /* 0x000fe40000000f00 */
[----:B------:R-:W1:Y:S03]  /*03c0*/  I2F.RP R8, R6 ;  /* 0x0000000600087306 */ /* 0x000e660000209400 */
[----:B------:R-:W-:-:S05]  /*03d0*/  IMAD.HI.U32 R10, R10, R11, RZ ;  /* 0x0000000b0a0a7227 */ /* 0x000fca00078e00ff */
[----:B------:R-:W-:-:S05]  /*03e0*/  IADD3 R12, PT, PT, -R10, RZ, RZ ;  /* 0x000000ff0a0c7210 */ /* 0x000fca0007ffe1ff */
[C---:B------:R-:W-:Y:S01]  /*03f0*/  IMAD R11, R4.reuse, R12, R11 ;  /* 0x0000000c040b7224 */ /* 0x040fe200078e020b */
[----:B-1----:R-:W1:Y:S04]  /*0400*/  MUFU.RCP R8, R8 ;  /* 0x0000000800087308 */ /* 0x002e680000001000 */
[----:B------:R-:W-:-:S13]  /*0410*/  ISETP.GT.U32.AND P2, PT, R4, R11, PT ;  /* 0x0000000b0400720c */ /* 0x000fda0003f44070 */
[-C--:B------:R-:W-:Y:S02]  /*0420*/  @!P2 IADD3 R11, PT, PT, R11, -R4.reuse, RZ ;  /* 0x800000040b0ba210 */ /* 0x080fe40007ffe0ff */
[----:B-1----:R-:W-:Y:S02]  /*0430*/  IADD3 R12, PT, PT, R8, 0xffffffe, RZ ;  /* 0x0ffffffe080c7810 */ /* 0x002fe40007ffe0ff */
[----:B------:R-:W-:Y:S02]  /*0440*/  ISETP.GE.U32.AND P0, PT, R11, R4, PT ;  /* 0x000000040b00720c */ /* 0x000fe40003f06070 */
[----:B------:R-:W-:Y:S01]  /*0450*/  LOP3.LUT R4, R7, R2, RZ, 0x3c, !PT ;  /* 0x0000000207047212 */ /* 0x000fe200078e3cff */
[----:B------:R-:W1:Y:S01]  /*0460*/  F2I.FTZ.U32.TRUNC.NTZ R11, R12 ;  /* 0x0000000c000b7305 */ /* 0x000e62000021f000 */
[----:B------:R-:W-:Y:S02]  /*0470*/  @!P2 IADD3 R10, PT, PT, R10, 0x1, RZ ;  /* 0x000000010a0aa810 */ /* 0x000fe40007ffe0ff */
[----:B------:R-:W-:-:S02]  /*0480*/  ISETP.GE.AND P1, PT, R4, RZ, PT ;  /* 0x000000ff0400720c */ /* 0x000fc40003f26270 */
[----:B------:R-:W-:-:S05]  /*0490*/  ISETP.NE.AND P2, PT, R2, RZ, PT ;  /* 0x000000ff0200720c */ /* 0x000fca0003f45270 */
[----:B------:R-:W-:-:S04]  /*04a0*/  @P0 IADD3 R10, PT, PT, R10, 0x1, RZ ;  /* 0x000000010a0a0810 */ /* 0x000fc80007ffe0ff */
[----:B------:R-:W-:Y:S01]  /*04b0*/  MOV R14, R10 ;  /* 0x0000000a000e7202 */ /* 0x000fe20000000f00 */
[----:B------:R-:W-:Y:S01]  /*04c0*/  HFMA2 R10, -RZ, RZ, 0, 0 ;  /* 0x00000000ff0a7431 */ /* 0x000fe200000001ff */
[----:B-1----:R-:W-:Y:S02]  /*04d0*/  IADD3 R13, PT, PT, RZ, -R11, RZ ;  /* 0x8000000bff0d7210 */ /* 0x002fe40007ffe0ff */
[----:B------:R-:W-:Y:S02]  /*04e0*/  @!P1 IADD3 R14, PT, PT, -R14, RZ, RZ ;  /* 0x000000ff0e0e9210 */ /* 0x000fe40007ffe1ff */
[----:B------:R-:W-:Y:S01]  /*04f0*/  @!P2 LOP3.LUT R14, RZ, R2, RZ, 0x33, !PT ;  /* 0x00000002ff0ea212 */ /* 0x000fe200078e33ff */
[----:B------:R-:W-:-:S03]  /*0500*/  IMAD R13, R13, R6, RZ ;  /* 0x000000060d0d7224 */ /* 0x000fc600078e02ff */
[----:B------:R-:W-:Y:S01]  /*0510*/  IABS R4, R14 ;  /* 0x0000000e00047213 */ /* 0x000fe20000000000 */
[----:B------:R-:W-:Y:S01]  /*0520*/  IMAD.HI.U32 R10, R11, R13, R10 ;  /* 0x0000000d0b0a7227 */ /* 0x000fe200078e000a */
[----:B------:R-:W-:Y:S01]  /*0530*/  IADD3 R8, PT, PT, -R14, RZ, RZ ;  /* 0x000000ff0e087210 */ /* 0x000fe20007ffe1ff */
[----:B------:R-:W1:Y:S01]  /*0540*/  LDC.64 R12, c[0x0][0x3e0] ;  /* 0x0000f800ff0c7b82 */ /* 0x000e620000000a00 */
[----:B------:R-:W-:-:S05]  /*0550*/  MOV R11, R4 ;  /* 0x00000004000b7202 */ /* 0x000fca0000000f00 */
[----:B------:R-:W-:-:S05]  /*0560*/  IMAD.HI.U32 R20, R10, R11, RZ ;  /* 0x0000000b0a147227 */ /* 0x000fca00078e00ff */
[----:B------:R-:W-:-:S05]  /*0570*/  IADD3 R4, PT, PT, -R20, RZ, RZ ;  /* 0x000000ff14047210 */ /* 0x000fca0007ffe1ff */
[----:B------:R-:W-:Y:S01]  /*0580*/  IMAD R11, R6, R4, R11 ;  /* 0x00000004060b7224 */ /* 0x000fe200078e020b */
[----:B------:R-:W-:-:S04]  /*0590*/  LOP3.LUT R4, R14, R9, RZ, 0x3c, !PT ;  /* 0x000000090e047212 */ /* 0x000fc800078e3cff */
[----:B------:R-:W-:Y:S02]  /*05a0*/  ISETP.GT.U32.AND P2, PT, R6, R11, PT ;  /* 0x0000000b0600720c */ /* 0x000fe40003f44070 */
[----:B------:R-:W-:Y:S02]  /*05b0*/  ISETP.GE.AND P1, PT, R4, RZ, PT ;  /* 0x000000ff0400720c */ /* 0x000fe40003f26270 */
[----:B------:R-:W-:Y:S01]  /*05c0*/  IADD3 R4, PT, PT, -R7, RZ, RZ ;  /* 0x000000ff07047210 */ /* 0x000fe20007ffe1ff */
[----:B------:R-:W-:Y:S02]  /*05d0*/  IMAD R7, R2, R8, R7 ;  /* 0x0000000802077224 */ /* 0x000fe400078e0207 */
[----:B------:R-:W-:Y:S02]  /*05e0*/  HFMA2 R8, -RZ, RZ, 0, 0 ;  /* 0x00000000ff087431 */ /* 0x000fe400000001ff */
[----:B------:R-:W-:-:S04]  /*05f0*/  IMAD R4, R5, R4, R0 ;  /* 0x0000000405047224 */ /* 0x000fc800078e0200 */
[-C--:B------:R-:W-:Y:S02]  /*0600*/  @!P2 IADD3 R11, PT, PT, R11, -R6.reuse, RZ ;  /* 0x800000060b0ba210 */ /* 0x080fe40007ffe0ff */
[----:B------:R-:W-:Y:S02]  /*0610*/  @!P2 IADD3 R20, PT, PT, R20, 0x1, RZ ;  /* 0x000000011414a810 */ /* 0x000fe40007ffe0ff */
[----:B------:R-:W-:Y:S02]  /*0620*/  ISETP.GE.U32.AND P0, PT, R11, R6, PT ;  /* 0x000000060b00720c */ /* 0x000fe40003f06070 */
[----:B------:R-:W-:-:S11]  /*0630*/  ISETP.NE.AND P2, PT, R9, RZ, PT ;  /* 0x000000ff0900720c */ /* 0x000fd60003f45270 */
[----:B------:R-:W-:Y:S02]  /*0640*/  @P0 IADD3 R20, PT, PT, R20, 0x1, RZ ;  /* 0x0000000114140810 */ /* 0x000fe40007ffe0ff */
[----:B------:R-:W-:Y:S02]  /*0650*/  ISETP.GE.AND P0, PT, R4, RZ, PT ;  /* 0x000000ff0400720c */ /* 0x000fe40003f06270 */
[----:B------:R-:W-:Y:S02]  /*0660*/  @!P1 IADD3 R20, PT, PT, -R20, RZ, RZ ;  /* 0x000000ff14149210 */ /* 0x000fe40007ffe1ff */
[----:B------:R-:W-:-:S04]  /*0670*/  @!P2 LOP3.LUT R20, RZ, R9, RZ, 0x33, !PT ;  /* 0x00000009ff14a212 */ /* 0x000fc800078e33ff */
[----:B------:R-:W-:-:S05]  /*0680*/  IADD3 R6, PT, PT, -R20, RZ, RZ ;  /* 0x000000ff14067210 */ /* 0x000fca0007ffe1ff */
[----:B------:R-:W-:-:S04]  /*0690*/  IMAD R6, R9, R6, R14 ;  /* 0x0000000609067224 */ /* 0x000fc800078e020e */
[----:B-1----:R-:W-:Y:S01]  /*06a0*/  IMAD.WIDE R12, R6, 0x4, R12 ;  /* 0x00000004060c7825 */ /* 0x002fe200078e020c */
[----:B------:R-:W-:Y:S06]  /*06b0*/  @!P0 BRA `(.L_x_1) ;  /* 0x0000000800088947 */ /* 0x000fec0003800000 */
[----:B0-----:R0:W5:Y:S01]  /*06c0*/  LDG.E R21, desc[UR12][R12.64] ;  /* 0x0000000c0c157981 */ /* 0x001162000c1e1900 */
[----:B------:R-:W-:Y:S01]  /*06d0*/  ISETP.GE.U32.AND P0, PT, R4, 0x7, PT ;  /* 0x000000070400780c */ /* 0x000fe20003f06070 */
[----:B------:R-:W-:Y:S01]  /*06e0*/  IMAD R8, R20, R9, R6 ;  /* 0x0000000914087224 */ /* 0x000fe200078e0206 */
[----:B------:R-:W-:Y:S01]  /*06f0*/  BSSY.RECONVERGENT B1, `(.L_x_2) ;  /* 0x000003d000017945 */ /* 0x000fe20003800200 */
[----:B------:R-:W-:Y:S02]  /*0700*/  IADD3 R10, PT, PT, R4, 0x1, RZ ;  /* 0x00000001040a7810 */ /* 0x000fe40007ffe0ff */
[----:B------:R-:W-:Y:S01]  /*0710*/  IMAD R22, R8, R2, R7 ;  /* 0x0000000208167224 */ /* 0x000fe200078e0207 */
[----:B------:R-:W-:Y:S02]  /*0720*/  MOV R8, RZ ;  /* 0x000000ff00087202 */ /* 0x000fe40000000f00 */
[----:B------:R-:W-:Y:S01]  /*0730*/  MOV R23, RZ ;  /* 0x000000ff00177202 */ /* 0x000fe20000000f00 */
[----:B------:R-:W-:-:S04]  /*0740*/  IMAD R22, R22, R5, RZ ;  /* 0x0000000516167224 */ /* 0x000fc800078e02ff */
[----:B0-----:R-:W-:Y:S05]  /*0750*/  @!P0 BRA `(.L_x_3) ;  /* 0x0000000000d88947 */ /* 0x001fea0003800000 */
[----:B------:R-:W-:Y:S02]  /*0760*/  LOP3.LUT R23, R10, 0x7ffffff8, RZ, 0xc0, !PT ;  /* 0x7ffffff80a177812 */ /* 0x000fe400078ec0ff */
[----:B------:R-:W-:Y:S02]  /*0770*/  MOV R8, RZ ;  /* 0x000000ff00087202 */ /* 0x000fe40000000f00 */
[----:B------:R-:W-:Y:S02]  /*0780*/  MOV R17, R22 ;  /* 0x0000001600117202 */ /* 0x000fe40000000f00 */
[----:B------:R-:W-:-:S07]  /*0790*/  IADD3 R16, PT, PT, -R23, RZ, RZ ;  /* 0x000000ff17107210 */ /* 0x000fce0007ffe1ff */
.L_x_4:
[----:B------:R-:W-:Y:S02]  /*07a0*/  MOV R14, UR8 ;  /* 0x00000008000e7c02 */ /* 0x000fe40008000f00 */
[----:B------:R-:W-:Y:S02]  /*07b0*/  MOV R15, UR9 ;  /* 0x00000009000f7c02 */ /* 0x000fe40008000f00 */
[----:B------:R-:W-:Y:S02]  /*07c0*/  MOV R10, UR6 ;  /* 0x00000006000a7c02 */ /* 0x000fe40008000f00 */
[----:B------:R-:W-:Y:S01]  /*07d0*/  MOV R11, UR7 ;  /* 0x00000007000b7c02 */ /* 0x000fe20008000f00 */
[----:B------:R-:W-:-:S04]  /*07e0*/  IMAD.WIDE R14, R17, 0x4, R14 ;  /* 0x00000004110e7825 */ /* 0x000fc800078e020e */
[----:B------:R-:W-:Y:S01]  /*07f0*/  IMAD.WIDE R10, R17, 0x4, R10 ;  /* 0x00000004110a7825 */ /* 0x000fe200078e020a */
[----:B------:R-:W2:Y:S04]  /*0800*/  LDG.E R24, desc[UR12][R14.64+-0x10] ;  /* 0xfffff00c0e187981 */ /* 0x000ea8000c1e1900 */
[----:B------:R-:W3:Y:S04]  /*0810*/  LDG.E R25, desc[UR12][R10.64+-0x10] ;  /* 0xfffff00c0a197981 */ /* 0x000ee8000c1e1900 */
[----:B------:R-:W4:Y:S04]  /*0820*/  LDG.E R26, desc[UR12][R14.64+-0xc] ;  /* 0xfffff40c0e1a7981 */ /* 0x000f28000c1e1900 */
[----:B------:R-:W4:Y:S04]  /*0830*/  LDG.E R18, desc[UR12][R10.64+-0xc] ;  /* 0xfffff40c0a127981 */ /* 0x000f28000c1e1900 */
[----:B------:R-:W4:Y:S01]  /*0840*/  LDG.E R27, desc[UR12][R10.64+0xc] ;  /* 0x00000c0c0a1b7981 */ /* 0x000f22000c1e1900 */
[----:B--2--5:R-:W-:-:S03]  /*0850*/  FFMA R19, R21, R8, R24 ;  /* 0x0000000815137223 */ /* 0x024fc60000000018 */
[----:B------:R-:W2:Y:S04]  /*0860*/  LDG.E R8, desc[UR12][R10.64+-0x8] ;  /* 0xfffff80c0a087981 */ /* 0x000ea8000c1e1900 */
[----:B------:R-:W2:Y:S01]  /*0870*/  LDG.E R24, desc[UR12][R14.64+-0x8] ;  /* 0xfffff80c0e187981 */ /* 0x000ea2000c1e1900 */
[----:B---3--:R-:W-:-:S05]  /*0880*/  FSET.BF.GTU.AND R28, R25, RZ, PT ;  /* 0x000000ff191c720a */ /* 0x008fca000380c000 */
[----:B------:R-:W-:Y:S01]  /*0890*/  FMUL R19, R19, R28 ;  /* 0x0000001c13137220 */ /* 0x000fe20000400000 */
[----:B----4-:R-:W-:Y:S01]  /*08a0*/  FSET.BF.GTU.AND R18, R18, RZ, PT ;  /* 0x000000ff1212720a */ /* 0x010fe2000380c000 */
[----:B------:R-:W3:Y:S02]  /*08b0*/  LDG.E R28, desc[UR12][R14.64+0xc] ;  /* 0x00000c0c0e1c7981 */ /* 0x000ee4000c1e1900 */
[----:B------:R-:W-:Y:S02]  /*08c0*/  FFMA R25, R21, R19, R26 ;  /* 0x0000001315197223 */ /* 0x000fe4000000001a */
[----:B------:R-:W4:Y:S04]  /*08d0*/  LDG.E R26, desc[UR12][R14.64+-0x4] ;  /* 0xfffffc0c0e1a7981 */ /* 0x000f28000c1e1900 */
[----:B------:R-:W3:Y:S01]  /*08e0*/  LDG.E R19, desc[UR12][R10.64+-0x4] ;  /* 0xfffffc0c0a137981 */ /* 0x000ee2000c1e1900 */
[----:B------:R-:W-:Y:S01]  /*08f0*/  FMUL R18, R25, R18 ;  /* 0x0000001219127220 */ /* 0x000fe20000400000 */
[----:B--2---:R-:W-:-:S02]  /*0900*/  FSET.BF.GTU.AND R25, R8, RZ, PT ;  /* 0x000000ff0819720a */ /* 0x004fc4000380c000 */
[----:B------:R-:W2:Y:S01]  /*0910*/  LDG.E R8, desc[UR12][R10.64] ;  /* 0x0000000c0a087981 */ /* 0x000ea2000c1e1900 */
[----:B------:R-:W-:-:S03]  /*0920*/  FFMA R18, R21, R18, R24 ;  /* 0x0000001215127223 */ /* 0x000fc60000000018 */
[----:B------:R-:W2:Y:S01]  /*0930*/  LDG.E R24, desc[UR12][R14.64+0x4] ;  /* 0x0000040c0e187981 */ /* 0x000ea2000c1e1900 */
[----:B------:R-:W-:-:S03]  /*0940*/  FMUL R25, R18, R25 ;  /* 0x0000001912197220 */ /* 0x000fc60000400000 */
[----:B------:R-:W2:Y:S01]  /*0950*/  LDG.E R18, desc[UR12][R14.64] ;  /* 0x0000000c0e127981 */ /* 0x000ea2000c1e1900 */
[----:B----4-:R-:W-:Y:S01]  /*0960*/  FFMA R25, R21, R25, R26 ;  /* 0x0000001915197223 */ /* 0x010fe2000000001a */
[----:B---3--:R-:W-:Y:S02]  /*0970*/  FSET.BF.GTU.AND R26, R19, RZ, PT ;  /* 0x000000ff131a720a */ /* 0x008fe4000380c000 */
[----:B------:R-:W3:Y:S03]  /*0980*/  LDG.E R19, desc[UR12][R10.64+0x4] ;  /* 0x0000040c0a137981 */ /* 0x000ee6000c1e1900 */
[----:B------:R-:W-:Y:S02]  /*0990*/  FMUL R29, R25, R26 ;  /* 0x0000001a191d7220 */ /* 0x000fe40000400000 */
[----:B------:R-:W4:Y:S04]  /*09a0*/  LDG.E R25, desc[UR12][R10.64+0x8] ;  /* 0x0000080c0a197981 */ /* 0x000f28000c1e1900 */
[----:B------:R-:W4:Y:S01]  /*09b0*/  LDG.E R26, desc[UR12][R14.64+0x8] ;  /* 0x0000080c0e1a7981 */ /* 0x000f22000c1e1900 */
[----:B------:R-:W-:-:S04]  /*09c0*/  IADD3 R16, PT, PT, R16, 0x8, RZ ;  /* 0x0000000810107810 */ /* 0x000fc80007ffe0ff */
[----:B------:R-:W-:Y:S02]  /*09d0*/  ISETP.NE.AND P0, PT, R16, RZ, PT ;  /* 0x000000ff1000720c */ /* 0x000fe40003f05270 */
[----:B------:R-:W-:Y:S02]  /*09e0*/  FSET.BF.GTU.AND R27, R27, RZ, PT ;  /* 0x000000ff1b1b720a */ /* 0x000fe4000380c000 */
[----:B------:R-:W-:Y:S01]  /*09f0*/  IADD3 R17, PT, PT, R17, 0x8, RZ ;  /* 0x0000000811117810 */ /* 0x000fe20007ffe0ff */
[----:B--2---:R-:W-:Y:S01]  /*0a00*/  FFMA R18, R21, R29, R18 ;  /* 0x0000001d15127223 */ /* 0x004fe20000000012 */
[----:B------:R-:W-:-:S05]  /*0a10*/  FSET.BF.GTU.AND R29, R8, RZ, PT ;  /* 0x000000ff081d720a */ /* 0x000fca000380c000 */
[----:B------:R-:W-:-:S04]  /*0a20*/  FMUL R18, R18, R29 ;  /* 0x0000001d12127220 */ /* 0x000fc80000400000 */
[----:B------:R-:W-:Y:S01]  /*0a30*/  FFMA R18, R21, R18, R24 ;  /* 0x0000001215127223 */ /* 0x000fe20000000018 */
[----:B---3--:R-:W-:-:S05]  /*0a40*/  FSET.BF.GTU.AND R19, R19, RZ, PT ;  /* 0x000000ff1313720a */ /* 0x008fca000380c000 */
[----:B------:R-:W-:Y:S01]  /*0a50*/  FMUL R19, R18, R19 ;  /* 0x0000001312137220 */ /* 0x000fe20000400000 */
[----:B----4-:R-:W-:-:S03]  /*0a60*/  FSET.BF.GTU.AND R8, R25, RZ, PT ;  /* 0x000000ff1908720a */ /* 0x010fc6000380c000 */
[----:B------:R-:W-:-:S04]  /*0a70*/  FFMA R19, R21, R19, R26 ;  /* 0x0000001315137223 */ /* 0x000fc8000000001a */
[----:B------:R-:W-:-:S04]  /*0a80*/  FMUL R8, R19, R8 ;  /* 0x0000000813087220 */ /* 0x000fc80000400000 */
[----:B------:R-:W-:-:S04]  /*0a90*/  FFMA R8, R21, R8, R28 ;  /* 0x0000000815087223 */ /* 0x000fc8000000001c */
[----:B------:R-:W-:Y:S01]  /*0aa0*/  FMUL R8, R8, R27 ;  /* 0x0000001b08087220 */ /* 0x000fe20000400000 */
[----:B------:R-:W-:Y:S06]  /*0ab0*/  @P0 BRA `(.L_x_4) ;  /* 0xfffffffc00380947 */ /* 0x000fec000383ffff */
.L_x_3:
[----:B------:R-:W-:Y:S05]  /*0ac0*/  BSYNC.RECONVERGENT B1 ;  /* 0x0000000000017941 */ /* 0x000fea0003800200 */
.L_x_2:
[----:B------:R-:W-:-:S04]  /*0ad0*/  IADD3 R16, PT, PT, R4, 0x1, RZ ;  /* 0x0000000104107810 */ /* 0x000fc80007ffe0ff */
[----:B------:R-:W-:-:S04]  /*0ae0*/  LOP3.LUT R10, R16, 0x7, RZ, 0xc0, !PT ;  /* 0x00000007100a7812 */ /* 0x000fc800078ec0ff */
[----:B------:R-:W-:-:S13]  /*0af0*/  ISETP.NE.AND P0, PT, R10, RZ, PT ;  /* 0x000000ff0a00720c */ /* 0x000fda0003f05270 */
[----:B------:R-:W-:Y:S05]  /*0b00*/  @!P0 BRA `(.L_x_1) ;  /* 0x0000000000f48947 */ /* 0x000fea0003800000 */
[----:B------:R-:W-:Y:S01]  /*0b10*/  ISETP.GE.U32.AND P0, PT, R10, 0x4, PT ;  /* 0x000000040a00780c */ /* 0x000fe20003f06070 */
[----:B------:R-:W-:Y:S01]  /*0b20*/  BSSY.RECONVERGENT B1, `(.L_x_5) ;  /* 0x000001d000017945 */ /* 0x000fe20003800200 */
[----:B------:R-:W-:-:S11]  /*0b30*/  LOP3.LUT P1, R16, R16, 0x3, RZ, 0xc0, !PT ;  /* 0x0000000310107812 */ /* 0x000fd6000782c0ff */
[----:B------:R-:W-:Y:S05]  /*0b40*/  @!P0 BRA `(.L_x_6) ;  /* 0x0000000000688947 */ /* 0x000fea0003800000 */
[----:B------:R-:W0:Y:S01]  /*0b50*/  LDC.64 R10, c[0x0][0x420] ;  /* 0x00010800ff0a7b82 */ /* 0x000e220000000a00 */
[----:B------:R-:W-:-:S07]  /*0b60*/  IADD3 R17, PT, PT, R22, R23, RZ ;  /* 0x0000001716117210 */ /* 0x000fce0007ffe0ff */
[----:B------:R-:W1:Y:S01]  /*0b70*/  LDC.64 R14, c[0x0][0x400] ;  /* 0x00010000ff0e7b82 */ /* 0x000e620000000a00 */
[----:B0-----:R-:W-:-:S05]  /*0b80*/  IMAD.WIDE R10, R17, 0x4, R10 ;  /* 0x00000004110a7825 */ /* 0x001fca00078e020a */
[----:B------:R-:W2:Y:S01]  /*0b90*/  LDG.E R28, desc[UR12][R10.64] ;  /* 0x0000000c0a1c7981 */ /* 0x000ea2000c1e1900 */
[----:B-1----:R-:W-:-:S03]  /*0ba0*/  IMAD.WIDE R14, R17, 0x4, R14 ;  /* 0x00000004110e7825 */ /* 0x002fc600078e020e */
[----:B------:R-:W3:Y:S04]  /*0bb0*/  LDG.E R19, desc[UR12][R10.64+0x4] ;  /* 0x0000040c0a137981 */ /* 0x000ee8000c1e1900 */
[----:B------:R-:W4:Y:S04]  /*0bc0*/  LDG.E R27, desc[UR12][R14.64] ;  /* 0x0000000c0e1b7981 */ /* 0x000f28000c1e1900 */
[----:B------:R-:W3:Y:S04]  /*0bd0*/  LDG.E R24, desc[UR12][R14.64+0x4] ;  /* 0x0000040c0e187981 */ /* 0x000ee8000c1e1900 */
[----:B------:R-:W3:Y:S04]  /*0be0*/  LDG.E R17, desc[UR12][R10.64+0x8] ;  /* 0x0000080c0a117981 */ /* 0x000ee8000c1e1900 */
[----:B------:R-:W3:Y:S04]  /*0bf0*/  LDG.E R18, desc[UR12][R14.64+0x8] ;  /* 0x0000080c0e127981 */ /* 0x000ee8000c1e1900 */
[----:B------:R-:W3:Y:S04]  /*0c00*/  LDG.E R25, desc[UR12][R10.64+0xc] ;  /* 0x00000c0c0a197981 */ /* 0x000ee8000c1e1900 */
[----:B------:R-:W3:Y:S01]  /*0c10*/  LDG.E R26, desc[UR12][R14.64+0xc] ;  /* 0x00000c0c0e1a7981 */ /* 0x000ee2000c1e1900 */
[----:B------:R-:W-:-:S02]  /*0c20*/  IADD3 R23, PT, PT, R23, 0x4, RZ ;  /* 0x0000000417177810 */ /* 0x000fc40007ffe0ff */
[----:B--2---:R-:W-:Y:S01]  /*0c30*/  FSET.BF.GTU.AND R28, R28, RZ, PT ;  /* 0x000000ff1c1c720a */ /* 0x004fe2000380c000 */
[----:B----45:R-:W-:Y:S01]  /*0c40*/  FFMA R27, R8, R21, R27 ;  /* 0x00000015081b7223 */ /* 0x030fe2000000001b */
[----:B---3--:R-:W-:-:S03]  /*0c50*/  FSET.BF.GTU.AND R19, R19, RZ, PT ;  /* 0x000000ff1313720a */ /* 0x008fc6000380c000 */
[----:B------:R-:W-:-:S04]  /*0c60*/  FMUL R27, R27, R28 ;  /* 0x0000001c1b1b7220 */ /* 0x000fc80000400000 */
[----:B------:R-:W-:Y:S01]  /*0c70*/  FFMA R24, R21, R27, R24 ;  /* 0x0000001b15187223 */ /* 0x000fe20000000018 */
[----:B------:R-:W-:-:S03]  /*0c80*/  FSET.BF.GTU.AND R17, R17, RZ, PT ;  /* 0x000000ff1111720a */ /* 0x000fc6000380c000 */
[----:B------:R-:W-:-:S04]  /*0c90*/  FMUL R19, R24, R19 ;  /* 0x0000001318137220 */ /* 0x000fc80000400000 */
[----:B------:R-:W-:Y:S01]  /*0ca0*/  FFMA R18, R21, R19, R18 ;  /* 0x0000001315127223 */ /* 0x000fe20000000012 */
[----:B------:R-:W-:-:S03]  /*0cb0*/  FSET.BF.GTU.AND R8, R25, RZ, PT ;  /* 0x000000ff1908720a */ /* 0x000fc6000380c000 */
[----:B------:R-:W-:-:S04]  /*0cc0*/  FMUL R17, R18, R17 ;  /* 0x0000001112117220 */ /* 0x000fc80000400000 */
[----:B------:R-:W-:-:S04]  /*0cd0*/  FFMA R17, R21, R17, R26 ;  /* 0x0000001115117223 */ /* 0x000fc8000000001a */
[----:B------:R-:W-:-:S07]  /*0ce0*/  FMUL R8, R17, R8 ;  /* 0x0000000811087220 */ /* 0x000fce0000400000 */
.L_x_6:
[----:B------:R-:W-:Y:S05]  /*0cf0*/  BSYNC.RECONVERGENT B1 ;  /* 0x0000000000017941 */ /* 0x000fea0003800200 */
.L_x_5:
[----:B------:R-:W-:Y:S05]  /*0d00*/  @!P1 BRA `(.L_x_1) ;  /* 0x0000000000749947 */ /* 0x000fea0003800000 */
[----:B------:R-:W-:Y:S02]  /*0d10*/  ISETP.NE.AND P0, PT, R16, 0x1, PT ;  /* 0x000000011000780c */ /* 0x000fe40003f05270 */
[----:B------:R-:W-:-:S04]  /*0d20*/  LOP3.LUT R14, R4, 0x1, RZ, 0xc0, !PT ;  /* 0x00000001040e7812 */ /* 0x000fc800078ec0ff */
[----:B------:R-:W-:-:S07]  /*0d30*/  ISETP.NE.U32.AND P1, PT, R14, 0x1, PT ;  /* 0x000000010e00780c */ /* 0x000fce0003f25070 */
[----:B------:R-:W0:Y:S01]  /*0d40*/  @P0 LDC.64 R18, c[0x0][0x420] ;  /* 0x00010800ff120b82 */ /* 0x000e220000000a00 */
[----:B------:R-:W-:-:S07]  /*0d50*/  @P0 IADD3 R25, PT, PT, R22, R23, RZ ;  /* 0x0000001716190210 */ /* 0x000fce0007ffe0ff */
[----:B------:R-:W1:Y:S08]  /*0d60*/  @P0 LDC.64 R10, c[0x0][0x400] ;  /* 0x00010000ff0a0b82 */ /* 0x000e700000000a00 */
[----:B------:R-:W2:Y:S08]  /*0d70*/  @P1 LDC.64 R14, c[0x0][0x420] ;  /* 0x00010800ff0e1b82 */ /* 0x000eb00000000a00 */
[----:B------:R-:W3:Y:S01]  /*0d80*/  @P1 LDC.64 R16, c[0x0][0x400] ;  /* 0x00010000ff101b82 */ /* 0x000ee20000000a00 */
[----:B0-----:R-:W-:Y:S01]  /*0d90*/  @P0 IMAD.WIDE R18, R25, 0x4, R18 ;  /* 0x0000000419120825 */ /* 0x001fe200078e0212 */
[----:B------:R-:W-:-:S04]  /*0da0*/  @P0 IADD3 R23, PT, PT, R23, 0x2, RZ ;  /* 0x0000000217170810 */ /* 0x000fc80007ffe0ff */
[----:B------:R-:W4:Y:S01]  /*0db0*/  @P0 LDG.E R24, desc[UR12][R18.64] ;  /* 0x0000000c12180981 */ /* 0x000f22000c1e1900 */
[----:B-1----:R-:W-:Y:S01]  /*0dc0*/  @P0 IMAD.WIDE R10, R25, 0x4, R10 ;  /* 0x00000004190a0825 */ /* 0x002fe200078e020a */
[----:B------:R-:W-:Y:S02]  /*0dd0*/  @P1 IADD3 R23, PT, PT, R22, R23, RZ ;  /* 0x0000001716171210 */ /* 0x000fe40007ffe0ff */
[----:B------:R-:W4:Y:S04]  /*0de0*/  @P0 LDG.E R22, desc[UR12][R18.64+0x4] ;  /* 0x0000040c12160981 */ /* 0x000f28000c1e1900 */
[----:B------:R-:W4:Y:S01]  /*0df0*/  @P0 LDG.E R25, desc[UR12][R10.64] ;  /* 0x0000000c0a190981 */ /* 0x000f22000c1e1900 */
[----:B--2---:R-:W-:-:S03]  /*0e00*/  @P1 IMAD.WIDE R14, R23, 0x4, R14 ;  /* 0x00000004170e1825 */ /* 0x004fc600078e020e */
[----:B------:R-:W2:Y:S04]  /*0e10*/  @P0 LDG.E R26, desc[UR12][R10.64+0x4] ;  /* 0x0000040c0a1a0981 */ /* 0x000ea8000c1e1900 */
[----:B------:R-:W2:Y:S01]  /*0e20*/  @P1 LDG.E R14, desc[UR12][R14.64] ;  /* 0x0000000c0e0e1981 */ /* 0x000ea2000c1e1900 */
[----:B---3--:R-:W-:-:S06]  /*0e30*/  @P1 IMAD.WIDE R16, R23, 0x4, R16 ;  /* 0x0000000417101825 */ /* 0x008fcc00078e0210 */
[----:B------:R-:W3:Y:S01]  /*0e40*/  @P1 LDG.E R17, desc[UR12][R16.64] ;  /* 0x0000000c10111981 */ /* 0x000ee2000c1e1900 */
[----:B----4-:R-:W-:Y:S01]  /*0e50*/  @P0 FSET.BF.GTU.AND R24, R24, RZ, PT ;  /* 0x000000ff1818020a */ /* 0x010fe2000380c000 */
[----:B-----5:R-:W-:Y:S01]  /*0e60*/  @P0 FFMA R25, R8, R21, R25 ;  /* 0x0000001508190223 */ /* 0x020fe20000000019 */
[----:B------:R-:W-:-:S03]  /*0e70*/  @P0 FSET.BF.GTU.AND R23, R22, RZ, PT ;  /* 0x000000ff1617020a */ /* 0x000fc6000380c000 */
[----:B------:R-:W-:-:S04]  /*0e80*/  @P0 FMUL R24, R25, R24 ;  /* 0x0000001819180220 */ /* 0x000fc80000400000 */
[----:B--2---:R-:W-:Y:S01]  /*0e90*/  @P0 FFMA R24, R21, R24, R26 ;  /* 0x0000001815180223 */ /* 0x004fe2000000001a */
[----:B------:R-:W-:-:S03]  /*0ea0*/  @P1 FSET.BF.GTU.AND R10, R14, RZ, PT ;  /* 0x000000ff0e0a120a */ /* 0x000fc6000380c000 */
[----:B------:R-:W-:-:S04]  /*0eb0*/  @P0 FMUL R8, R24, R23 ;  /* 0x0000001718080220 */ /* 0x000fc80000400000 */
[----:B---3--:R-:W-:-:S04]  /*0ec0*/  @P1 FFMA R21, R8, R21, R17 ;  /* 0x0000001508151223 */ /* 0x008fc80000000011 */
[----:B------:R-:W-:-:S07]  /*0ed0*/  @P1 FMUL R8, R21, R10 ;  /* 0x0000000a15081220 */ /* 0x000fce0000400000 */
.L_x_1:
[----:B0-----:R-:W-:Y:S05]  /*0ee0*/  BSYNC.RECONVERGENT B0 ;  /* 0x0000000000007941 */ /* 0x001fea0003800200 */
.L_x_0:
[----:B------:R-:W0:Y:S01]  /*0ef0*/  LDC.64 R18, c[0x0][0x400] ;  /* 0x00010000ff127b82 */ /* 0x000e220000000a00 */
[----:B------:R-:W-:-:S04]  /*0f00*/  IMAD R9, R20, R9, R6 ;  /* 0x0000000914097224 */ /* 0x000fc800078e0206 */
[----:B------:R-:W-:-:S05]  /*0f10*/  IMAD R10, R9, R2, RZ ;  /* 0x00000002090a7224 */ /* 0x000fca00078e02ff */
[----:B------:R-:W-:-:S05]  /*0f20*/  IADD3 R14, PT, PT, R7, R10, RZ ;  /* 0x0000000a070e7210 */ /* 0x000fca0007ffe0ff */
[----:B------:R-:W-:-:S04]  /*0f30*/  IMAD R9, R14, R5, RZ ;  /* 0x000000050e097224 */ /* 0x000fc800078e02ff */
[----:B0-----:R-:W-:-:S05]  /*0f40*/  IMAD.WIDE R18, R9, 0x4, R18 ;  /* 0x0000000409127825 */ /* 0x001fca00078e0212 */
[----:B-----5:R0:W5:Y:S01]  /*0f50*/  LDG.E R21, desc[UR12][R18.64] ;  /* 0x0000000c12157981 */ /* 0x020162000c1e1900 */
[----:B------:R-:W-:Y:S01]  /*0f60*/  ISETP.GE.AND P0, PT, R4, 0x1, PT ;  /* 0x000000010400780c */ /* 0x000fe20003f06270 */
[----:B------:R-:W-:Y:S01]  /*0f70*/  BSSY.RECONVERGENT B0, `(.L_x_7) ;  /* 0x000007d000007945 */ /* 0x000fe20003800200 */
[----:B------:R-:W-:-:S11]  /*0f80*/  SHF.R.S32.HI R20, RZ, 0x1f, R9 ;  /* 0x0000001fff147819 */ /* 0x000fd60000011409 */
[----:B0-----:R-:W-:Y:S05]  /*0f90*/  @!P0 BRA `(.L_x_8) ;  /* 0x0000000400e88947 */ /* 0x001fea0003800000 */
[----:B------:R0:W5:Y:S01]  /*0fa0*/  LDG.E R11, desc[UR12][R12.64] ;  /* 0x0000000c0c0b7981 */ /* 0x000162000c1e1900 */
[----:B------:R-:W-:Y:S01]  /*0fb0*/  IADD3 R14, PT, PT, R4, -0x1, RZ ;  /* 0xffffffff040e7810 */ /* 0x000fe20007ffe0ff */
[----:B------:R-:W-:Y:S01]  /*0fc0*/  BSSY.RECONVERGENT B1, `(.L_x_9) ;  /* 0x0000039000017945 */ /* 0x000fe20003800200 */
[----:B------:R-:W-:Y:S02]  /*0fd0*/  HFMA2 R22, -RZ, RZ, 0, 5.9604644775390625e-08 ;  /* 0x00000001ff167431 */ /* 0x000fe400000001ff */
[----:B------:R-:W-:-:S13]  /*0fe0*/  ISETP.GE.U32.AND P0, PT, R14, 0x7, PT ;  /* 0x000000070e00780c */ /* 0x000fda0003f06070 */
[----:B0-----:R-:W-:Y:S05]  /*0ff0*/  @!P0 BRA `(.L_x_10) ;  /* 0x0000000000d48947 */ /* 0x001fea0003800000 */
[----:B------:R-:W-:Y:S01]  /*1000*/  BSSY.RECONVERGENT B2, `(.L_x_11) ;  /* 0x0000033000027945 */ /* 0x000fe20003800200 */
[----:B------:R-:W-:Y:S02]  /*1010*/  LOP3.LUT R16, R4, 0x7ffffff8, RZ, 0xc0, !PT ;  /* 0x7ffffff804107812 */ /* 0x000fe400078ec0ff */
[----:B------:R-:W-:-:S07]  /*1020*/  MOV R17, 0x1 ;  /* 0x0000000100117802 */ /* 0x000fce0000000f00 */
.L_x_12:
[----:B------:R-:W0:Y:S01]  /*1030*/  LDC.64 R14, c[0x0][0x420] ;  /* 0x00010800ff0e7b82 */ /* 0x000e220000000a00 */
[----:B------:R-:W-:-:S05]  /*1040*/  IADD3 R13, PT, PT, R9, R17, RZ ;  /* 0x00000011090d7210 */ /* 0x000fca0007ffe0ff */
[----:B0-----:R-:W-:-:S05]  /*1050*/  IMAD.WIDE R14, R13, 0x4, R14 ;  /* 0x000000040d0e7825 */ /* 0x001fca00078e020e */
[----:B------:R-:W2:Y:S01]  /*1060*/  LDG.E R23, desc[UR12][R14.64+-0x4] ;  /* 0xfffffc0c0e177981 */ /* 0x000ea2000c1e1900 */
[----:B------:R-:W-:-:S03]  /*1070*/  IMAD.WIDE R12, R17, 0x4, R18 ;  /* 0x00000004110c7825 */ /* 0x000fc600078e0212 */
[----:B------:R-:W3:Y:S04]  /*1080*/  LDG.E R22, desc[UR12][R14.64] ;  /* 0x0000000c0e167981 */ /* 0x000ee8000c1e1900 */
[----:B------:R-:W4:Y:S04]  /*1090*/  LDG.E R28, desc[UR12][R12.64] ;  /* 0x0000000c0c1c7981 */ /* 0x000f28000c1e1900 */
[----:B------:R-:W3:Y:S04]  /*10a0*/  LDG.E R27, desc[UR12][R14.64+0x18] ;  /* 0x0000180c0e1b7981 */ /* 0x000ee8000c1e1900 */
[----:B------:R-:W3:Y:S01]  /*10b0*/  LDG.E R29, desc[UR12][R12.64+0x1c] ;  /* 0x00001c0c0c1d7981 */ /* 0x000ee2000c1e1900 */
[----:B--2---:R-:W-:-:S03]  /*10c0*/  FSET.BF.GT.AND R24, R23, RZ, PT ;  /* 0x000000ff1718720a */ /* 0x004fc60003804000 */
[----:B------:R-:W2:Y:S02]  /*10d0*/  LDG.E R23, desc[UR12][R14.64+0x8] ;  /* 0x0000080c0e177981 */ /* 0x000ea4000c1e1900 */
[----:B-----5:R-:W-:Y:S02]  /*10e0*/  FMUL R26, R24, R21 ;  /* 0x00000015181a7220 */ /* 0x020fe40000400000 */
[----:B------:R-:W2:Y:S04]  /*10f0*/  LDG.E R21, desc[UR12][R14.64+0x4] ;  /* 0x0000040c0e157981 */ /* 0x000ea8000c1e1900 */
[----:B------:R-:W2:Y:S01]  /*1100*/  LDG.E R24, desc[UR12][R12.64+0x4] ;  /* 0x0000040c0c187981 */ /* 0x000ea2000c1e1900 */
[----:B----4-:R-:W-:-:S03]  /*1110*/  FFMA R28, R11, R26, R28 ;  /* 0x0000001a0b1c7223 */ /* 0x010fc6000000001c */
[----:B------:R-:W4:Y:S01]  /*1120*/  LDG.E R26, desc[UR12][R12.64+0x8] ;  /* 0x0000080c0c1a7981 */ /* 0x000f22000c1e1900 */
[----:B---3--:R-:W-:-:S03]  /*1130*/  FSET.BF.GT.AND R25, R22, RZ, PT ;  /* 0x000000ff1619720a */ /* 0x008fc60003804000 */
[----:B------:R-:W3:Y:S02]  /*1140*/  LDG.E R22, desc[UR12][R12.64+0x10] ;  /* 0x0000100c0c167981 */ /* 0x000ee4000c1e1900 */
[----:B------:R-:W-:Y:S02]  /*1150*/  FMUL R25, R28, R25 ;  /* 0x000000191c197220 */ /* 0x000fe40000400000 */
[----:B------:R-:W3:Y:S01]  /*1160*/  LDG.E R28, desc[UR12][R12.64+0xc] ;  /* 0x00000c0c0c1c7981 */ /* 0x000ee2000c1e1900 */
[----:B--2---:R-:W-:Y:S01]  /*1170*/  FSET.BF.GT.AND R21, R21, RZ, PT ;  /* 0x000000ff1515720a */ /* 0x004fe20003804000 */
[----:B------:R-:W-:Y:S01]  /*1180*/  FFMA R24, R11, R25, R24 ;  /* 0x000000190b187223 */ /* 0x000fe20000000018 */
[----:B------:R-:W-:Y:S01]  /*1190*/  FSET.BF.GT.AND R23, R23, RZ, PT ;  /* 0x000000ff1717720a */ /* 0x000fe20003804000 */
[----:B------:R-:W2:Y:S02]  /*11a0*/  LDG.E R25, desc[UR12][R14.64+0x14] ;  /* 0x0000140c0e197981 */ /* 0x000ea4000c1e1900 */
[----:B------:R-:W-:-:S02]  /*11b0*/  FMUL R24, R24, R21 ;  /* 0x0000001518187220 */ /* 0x000fc40000400000 */
[----:B------:R-:W2:Y:S02]  /*11c0*/  LDG.E R21, desc[UR12][R14.64+0xc] ;  /* 0x00000c0c0e157981 */ /* 0x000ea4000c1e1900 */
[C---:B----4-:R-:W-:Y:S02]  /*11d0*/  FFMA R24, R11.reuse, R24, R26 ;  /* 0x000000180b187223 */ /* 0x050fe4000000001a */
[----:B------:R-:W4:Y:S02]  /*11e0*/  LDG.E R26, desc[UR12][R12.64+0x18] ;  /* 0x0000180c0c1a7981 */ /* 0x000f24000c1e1900 */
[----:B------:R-:W-:Y:S02]  /*11f0*/  FMUL R24, R24, R23 ;  /* 0x0000001718187220 */ /* 0x000fe40000400000 */
[----:B------:R0:W4:Y:S02]  /*1200*/  LDG.E R23, desc[UR12][R14.64+0x10] ;  /* 0x0000100c0e177981 */ /* 0x000124000c1e1900 */
[----:B---3--:R-:W-:-:S02]  /*1210*/  FFMA R28, R11, R24, R28 ;  /* 0x000000180b1c7223 */ /* 0x008fc4000000001c */
[----:B------:R-:W3:Y:S01]  /*1220*/  LDG.E R24, desc[UR12][R12.64+0x14] ;  /* 0x0000140c0c187981 */ /* 0x000ee2000c1e1900 */
[----:B0-----:R-:W-:-:S04]  /*1230*/  IADD3 R15, PT, PT, R17, 0x7, RZ ;  /* 0x00000007110f7810 */ /* 0x001fc80007ffe0ff */
[----:B------:R-:W-:Y:S02]  /*1240*/  ISETP.NE.AND P0, PT, R15, R16, PT ;  /* 0x000000100f00720c */ /* 0x000fe40003f05270 */
[----:B------:R-:W-:Y:S02]  /*1250*/  FSET.BF.GT.AND R14, R27, RZ, PT ;  /* 0x000000ff1b0e720a */ /* 0x000fe40003804000 */
[----:B------:R-:W-:Y:S02]  /*1260*/  IADD3 R17, PT, PT, R17, 0x8, RZ ;  /* 0x0000000811117810 */ /* 0x000fe40007ffe0ff */
[----:B--2---:R-:W-:-:S05]  /*1270*/  FSET.BF.GT.AND R21, R21, RZ, PT ;  /* 0x000000ff1515720a */ /* 0x004fca0003804000 */
[----:B------:R-:W-:Y:S01]  /*1280*/  FMUL R21, R28, R21 ;  /* 0x000000151c157220 */ /* 0x000fe20000400000 */
[----:B----4-:R-:W-:-:S03]  /*1290*/  FSET.BF.GT.AND R28, R23, RZ, PT ;  /* 0x000000ff171c720a */ /* 0x010fc60003804000 */
[----:B------:R-:W-:Y:S01]  /*12a0*/  FFMA R21, R11, R21, R22 ;  /* 0x000000150b157223 */ /* 0x000fe20000000016 */
[----:B------:R-:W-:-:S03]  /*12b0*/  FSET.BF.GT.AND R22, R25, RZ, PT ;  /* 0x000000ff1916720a */ /* 0x000fc60003804000 */
[----:B------:R-:W-:-:S04]  /*12c0*/  FMUL R21, R21, R28 ;  /* 0x0000001c15157220 */ /* 0x000fc80000400000 */
[----:B---3--:R-:W-:-:S04]  /*12d0*/  FFMA R21, R11, R21, R24 ;  /* 0x000000150b157223 */ /* 0x008fc80000000018 */
[----:B------:R-:W-:-:S04]  /*12e0*/  FMUL R21, R21, R22 ;  /* 0x0000001615157220 */ /* 0x000fc80000400000 */
[----:B------:R-:W-:-:S04]  /*12f0*/  FFMA R21, R11, R21, R26 ;  /* 0x000000150b157223 */ /* 0x000fc8000000001a */
[----:B------:R-:W-:-:S04]  /*1300*/  FMUL R14, R21, R14 ;  /* 0x0000000e150e7220 */ /* 0x000fc80000400000 */
[----:B------:R-:W-:Y:S01]  /*1310*/  FFMA R21, R11, R14, R29 ;  /* 0x0000000e0b157223 */ /* 0x000fe2000000001d */
[----:B------:R-:W-:Y:S06]  /*1320*/  @P0 BRA `(.L_x_12) ;  /* 0xfffffffc00400947 */ /* 0x000fec000383ffff */
[----:B------:R-:W-:Y:S05]  /*1330*/  BSYNC.RECONVERGENT B2 ;  /* 0x0000000000027941 */ /* 0x000fea0003800200 */
.L_x_11:
[----:B------:R-:W-:-:S07]  /*1340*/  MOV R22, R17 ;  /* 0x0000001100167202 */ /* 0x000fce0000000f00 */
.L_x_10:
[----:B------:R-:W-:Y:S05]  /*1350*/  BSYNC.RECONVERGENT B1 ;  /* 0x0000000000017941 */ /* 0x000fea0003800200 */
.L_x_9:
[----:B------:R-:W-:-:S04]  /*1360*/  LOP3.LUT R12, R4, 0x7, RZ, 0xc0, !PT ;  /* 0x00000007040c7812 */ /* 0x000fc800078ec0ff */
[----:B------:R-:W-:-:S13]  /*1370*/  ISETP.NE.AND P0, PT, R12, RZ, PT ;  /* 0x000000ff0c00720c */ /* 0x000fda0003f05270 */
[----:B------:R-:W-:Y:S05]  /*1380*/  @!P0 BRA `(.L_x_8) ;  /* 0x0000000000ec8947 */ /* 0x000fea0003800000 */
[----:B------:R-:W-:Y:S01]  /*1390*/  ISETP.GE.U32.AND P0, PT, R12, 0x4, PT ;  /* 0x000000040c00780c */ /* 0x000fe20003f06070 */
[----:B------:R-:W-:Y:S01]  /*13a0*/  BSSY.RECONVERGENT B1, `(.L_x_13) ;  /* 0x000001d000017945 */ /* 0x000fe20003800200 */
[----:B------:R-:W-:-:S04]  /*13b0*/  LOP3.LUT R27, R4, 0x3, RZ, 0xc0, !PT ;  /* 0x00000003041b7812 */ /* 0x000fc800078ec0ff */
[----:B------:R-:W-:-:S07]  /*13c0*/  ISETP.NE.AND P1, PT, R27, RZ, PT ;  /* 0x000000ff1b00720c */ /* 0x000fce0003f25270 */
[----:B------:R-:W-:Y:S06]  /*13d0*/  @!P0 BRA `(.L_x_14) ;  /* 0x0000000000648947 */ /* 0x000fec0003800000 */
[----:B------:R-:W0:Y:S01]  /*13e0*/  LDC.64 R14, c[0x0][0x420] ;  /* 0x00010800ff0e7b82 */ /* 0x000e220000000a00 */
[----:B------:R-:W-:-:S05]  /*13f0*/  IADD3 R13, PT, PT, R9, R22, RZ ;  /* 0x00000016090d7210 */ /* 0x000fca0007ffe0ff */
[----:B0-----:R-:W-:-:S05]  /*1400*/  IMAD.WIDE R14, R13, 0x4, R14 ;  /* 0x000000040d0e7825 */ /* 0x001fca00078e020e */
[----:B------:R-:W2:Y:S01]  /*1410*/  LDG.E R29, desc[UR12][R14.64+-0x4] ;  /* 0xfffffc0c0e1d7981 */ /* 0x000ea2000c1e1900 */
[----:B------:R-:W-:-:S03]  /*1420*/  IMAD.WIDE R12, R22, 0x4, R18 ;  /* 0x00000004160c7825 */ /* 0x000fc600078e0212 */
[----:B------:R-:W3:Y:S04]  /*1430*/  LDG.E R23, desc[UR12][R14.64] ;  /* 0x0000000c0e177981 */ /* 0x000ee8000c1e1900 */
[----:B------:R-:W4:Y:S04]  /*1440*/  LDG.E R24, desc[UR12][R12.64] ;  /* 0x0000000c0c187981 */ /* 0x000f28000c1e1900 */
[----:B------:R-:W4:Y:S04]  /*1450*/  LDG.E R17, desc[UR12][R14.64+0x4] ;  /* 0x0000040c0e117981 */ /* 0x000f28000c1e1900 */
[----:B------:R-:W4:Y:S04]  /*1460*/  LDG.E R16, desc[UR12][R12.64+0x4] ;  /* 0x0000040c0c107981 */ /* 0x000f28000c1e1900 */
[----:B------:R-:W4:Y:S04]  /*1470*/  LDG.E R25, desc[UR12][R14.64+0x8] ;  /* 0x0000080c0e197981 */ /* 0x000f28000c1e1900 */
[----:B------:R-:W4:Y:S04]  /*1480*/  LDG.E R26, desc[UR12][R12.64+0x8] ;  /* 0x0000080c0c1a7981 */ /* 0x000f28000c1e1900 */
[----:B------:R-:W4:Y:S01]  /*1490*/  LDG.E R28, desc[UR12][R12.64+0xc] ;  /* 0x00000c0c0c1c7981 */ /* 0x000f22000c1e1900 */
[----:B------:R-:W-:-:S02]  /*14a0*/  IADD3 R22, PT, PT, R22, 0x4, RZ ;  /* 0x0000000416167810 */ /* 0x000fc40007ffe0ff */
[----:B--2---:R-:W-:Y:S02]  /*14b0*/  FSET.BF.GT.AND R29, R29, RZ, PT ;  /* 0x000000ff1d1d720a */ /* 0x004fe40003804000 */
[----:B---3--:R-:W-:-:S03]  /*14c0*/  FSET.BF.GT.AND R23, R23, RZ, PT ;  /* 0x000000ff1717720a */ /* 0x008fc60003804000 */
[----:B-----5:R-:W-:-:S04]  /*14d0*/  FMUL R29, R21, R29 ;  /* 0x0000001d151d7220 */ /* 0x020fc80000400000 */
[----:B----4-:R-:W-:Y:S01]  /*14e0*/  FFMA R24, R11, R29, R24 ;  /* 0x0000001d0b187223 */ /* 0x010fe20000000018 */
[----:B------:R-:W-:-:S03]  /*14f0*/  FSET.BF.GT.AND R17, R17, RZ, PT ;  /* 0x000000ff1111720a */ /* 0x000fc60003804000 */
[----:B------:R-:W-:-:S04]  /*1500*/  FMUL R23, R24, R23 ;  /* 0x0000001718177220 */ /* 0x000fc80000400000 */
[----:B------:R-:W-:Y:S01]  /*1510*/  FFMA R16, R11, R23, R16 ;  /* 0x000000170b107223 */ /* 0x000fe20000000010 */
[----:B------:R-:W-:-:S03]  /*1520*/  FSET.BF.GT.AND R14, R25, RZ, PT ;  /* 0x000000ff190e720a */ /* 0x000fc60003804000 */
[----:B------:R-:W-:-:S04]  /*1530*/  FMUL R17, R16, R17 ;  /* 0x0000001110117220 */ /* 0x000fc80000400000 */
[----:B------:R-:W-:-:S04]  /*1540*/  FFMA R17, R11, R17, R26 ;  /* 0x000000110b117223 */ /* 0x000fc8000000001a */
[----:B------:R-:W-:-:S04]  /*1550*/  FMUL R17, R17, R14 ;  /* 0x0000000e11117220 */ /* 0x000fc80000400000 */
[----:B------:R-:W-:-:S07]  /*1560*/  FFMA R21, R11, R17, R28 ;  /* 0x000000110b157223 */ /* 0x000fce000000001c */
.L_x_14:
[----:B------:R-:W-:Y:S05]  /*1570*/  BSYNC.RECONVERGENT B1 ;  /* 0x0000000000017941 */ /* 0x000fea0003800200 */
.L_x_13:
[----:B------:R-:W-:Y:S05]  /*1580*/  @!P1 BRA `(.L_x_8) ;  /* 0x00000000006c9947 */ /* 0x000fea0003800000 */
[----:B------:R-:W-:Y:S02]  /*1590*/  ISETP.NE.AND P0, PT, R27, 0x1, PT ;  /* 0x000000011b00780c */ /* 0x000fe40003f05270 */
[----:B------:R-:W-:-:S04]  /*15a0*/  LOP3.LUT R12, R4, 0x1, RZ, 0xc0, !PT ;  /* 0x00000001040c7812 */ /* 0x000fc800078ec0ff */
[----:B------:R-:W-:-:S07]  /*15b0*/  ISETP.NE.U32.AND P1, PT, R12, 0x1, PT ;  /* 0x000000010c00780c */ /* 0x000fce0003f25070 */
[----:B------:R-:W0:Y:S01]  /*15c0*/  @P0 LDC.64 R14, c[0x0][0x420] ;  /* 0x00010800ff0e0b82 */ /* 0x000e220000000a00 */
[----:B------:R-:W-:-:S07]  /*15d0*/  @P0 IADD3 R17, PT, PT, R9, R22, RZ ;  /* 0x0000001609110210 */ /* 0x000fce0007ffe0ff */
[----:B------:R-:W1:Y:S01]  /*15e0*/  @!P1 LDC.64 R12, c[0x0][0x420] ;  /* 0x00010800ff0c9b82 */ /* 0x000e620000000a00 */
[----:B0-----:R-:W-:-:S04]  /*15f0*/  @P0 IMAD.WIDE R14, R17, 0x4, R14 ;  /* 0x00000004110e0825 */ /* 0x001fc800078e020e */
[C---:B------:R-:W-:Y:S01]  /*1600*/  @P0 IMAD.WIDE R16, R22.reuse, 0x4, R18 ;  /* 0x0000000416100825 */ /* 0x040fe200078e0212 */
[----:B------:R-:W2:Y:S01]  /*1610*/  @P0 LDG.E R23, desc[UR12][R14.64+-0x4] ;  /* 0xfffffc0c0e170981 */ /* 0x000ea2000c1e1900 */
[----:B------:R-:W-:-:S03]  /*1620*/  @P0 IADD3 R22, PT, PT, R22, 0x2, RZ ;  /* 0x0000000216160810 */ /* 0x000fc60007ffe0ff */
[----:B------:R-:W3:Y:S01]  /*1630*/  @P0 LDG.E R24, desc[UR12][R14.64] ;  /* 0x0000000c0e180981 */ /* 0x000ee2000c1e1900 */
[----:B------:R-:W-:-:S03]  /*1640*/  @!P1 IADD3 R25, PT, PT, R9, R22, RZ ;  /* 0x0000001609199210 */ /* 0x000fc60007ffe0ff */
[----:B------:R-:W4:Y:S02]  /*1650*/  @P0 LDG.E R26, desc[UR12][R16.64] ;  /* 0x0000000c101a0981 */ /* 0x000f24000c1e1900 */
[----:B-1----:R-:W-:Y:S02]  /*1660*/  @!P1 IMAD.WIDE R12, R25, 0x4, R12 ;  /* 0x00000004190c9825 */ /* 0x002fe400078e020c */
[----:B------:R-:W4:Y:S04]  /*1670*/  @P0 LDG.E R28, desc[UR12][R16.64+0x4] ;  /* 0x0000040c101c0981 */ /* 0x000f28000c1e1900 */
[----:B------:R-:W4:Y:S01]  /*1680*/  @!P1 LDG.E R12, desc[UR12][R12.64+-0x4] ;  /* 0xfffffc0c0c0c9981 */ /* 0x000f22000c1e1900 */
[----:B------:R-:W-:-:S06]  /*1690*/  @!P1 IMAD.WIDE R18, R22, 0x4, R18 ;  /* 0x0000000416129825 */ /* 0x000fcc00078e0212 */
[----:B------:R-:W4:Y:S01]  /*16a0*/  @!P1 LDG.E R19, desc[UR12][R18.64] ;  /* 0x0000000c12139981 */ /* 0x000f22000c1e1900 */
[----:B--2---:R-:W-:-:S05]  /*16b0*/  @P0 FSET.BF.GT.AND R22, R23, RZ, PT ;  /* 0x000000ff1716020a */ /* 0x004fca0003804000 */
[----:B-----5:R-:W-:Y:S01]  /*16c0*/  @P0 FMUL R22, R21, R22 ;  /* 0x0000001615160220 */ /* 0x020fe20000400000 */
[----:B---3--:R-:W-:-:S03]  /*16d0*/  @P0 FSET.BF.GT.AND R23, R24, RZ, PT ;  /* 0x000000ff1817020a */ /* 0x008fc60003804000 */
[----:B----4-:R-:W-:-:S04]  /*16e0*/  @P0 FFMA R22, R11, R22, R26 ;  /* 0x000000160b160223 */ /* 0x010fc8000000001a */
[----:B------:R-:W-:Y:S01]  /*16f0*/  @P0 FMUL R23, R22, R23 ;  /* 0x0000001716170220 */ /* 0x000fe20000400000 */
[----:B------:R-:W-:-:S03]  /*1700*/  @!P1 FSET.BF.GT.AND R14, R12, RZ, PT ;  /* 0x000000ff0c0e920a */ /* 0x000fc60003804000 */
[----:B------:R-:W-:-:S04]  /*1710*/  @P0 FFMA R21, R11, R23, R28 ;  /* 0x000000170b150223 */ /* 0x000fc8000000001c */
[----:B------:R-:W-:-:S04]  /*1720*/  @!P1 FMUL R14, R21, R14 ;  /* 0x0000000e150e9220 */ /* 0x000fc80000400000 */
[----:B------:R-:W-:-:S07]  /*1730*/  @!P1 FFMA R21, R11, R14, R19 ;  /* 0x0000000e0b159223 */ /* 0x000fce0000000013 */
.L_x_8:
[----:B------:R-:W-:Y:S05]  /*1740*/  BSYNC.RECONVERGENT B0 ;  /* 0x0000000000007941 */ /* 0x000fea0003800200 */
.L_x_7:
[----:B------:R-:W-:-:S13]  /*1750*/  ISETP.NE.AND P0, PT, R4, UR4, PT ;  /* 0x0000000404007c0c */ /* 0x000fda000bf05270 */
[----:B------:R-:W0:Y:S01]  /*1760*/  @P0 LDC.64 R12, c[0x0][0x420] ;  /* 0x00010800ff0c0b82 */ /* 0x000e220000000a00 */
[----:B------:R-:W-:-:S07]  /*1770*/  @P0 IADD3 R23, PT, PT, R4, 0x1, R9 ;  /* 0x0000000104170810 */ /* 0x000fce0007ffe009 */
[----:B------:R-:W1:Y:S01]  /*1780*/  @P0 LDC.64 R16, c[0x0][0x3a0] ;  /* 0x0000e800ff100b82 */ /* 0x000e620000000a00 */
[----:B0-----:R-:W-:-:S04]  /*1790*/  @P0 IMAD.WIDE R18, R0, 0x4, R12 ;  /* 0x0000000400120825 */ /* 0x001fc800078e020c */
[----:B------:R-:W-:Y:S02]  /*17a0*/  @P0 IMAD.WIDE R22, R23, 0x4, R12 ;  /* 0x0000000417160825 */ /* 0x000fe400078e020c */
[----:B------:R-:W2:Y:S01]  /*17b0*/  @P0 LDG.E R18, desc[UR12][R18.64] ;  /* 0x0000000c12120981 */ /* 0x000ea2000c1e1900 */
[----:B------:R-:W0:Y:S03]  /*17c0*/  @P0 LDC.64 R12, c[0x0][0x3c0] ;  /* 0x0000f000ff0c0b82 */ /* 0x000e260000000a00 */
[----:B------:R-:W3:Y:S01]  /*17d0*/  @P0 LDG.E R22, desc[UR12][R22.64] ;  /* 0x0000000c16160981 */ /* 0x000ee2000c1e1900 */
[----:B-1----:R-:W-:-:S04]  /*17e0*/  @P0 IMAD.WIDE R16, R0, 0x4, R16 ;  /* 0x0000000400100825 */ /* 0x002fc800078e0210 */
[----:B-----5:R-:W-:Y:S02]  /*17f0*/  HFMA2 R11, -RZ, RZ, 0, 0 ;  /* 0x00000000ff0b7431 */ /* 0x020fe400000001ff */
[----:B0-----:R-:W-:Y:S01]  /*1800*/  @P0 IMAD.WIDE R12, R0, 0x4, R12 ;  /* 0x00000004000c0825 */ /* 0x001fe200078e020c */
[----:B--2---:R-:W-:-:S03]  /*1810*/  @P0 FSET.BF.GT.AND R14, R18, RZ, PT ;  /* 0x000000ff120e020a */ /* 0x004fc60003804000 */
[----:B---3--:R-:W-:-:S04]  /*1820*/  @P0 FMUL R21, R22, R21 ;  /* 0x0000001516150220 */ /* 0x008fc80000400000 */
[----:B------:R-:W-:Y:S02]  /*1830*/  @P0 FMUL R21, R21, R14 ;  /* 0x0000000e15150220 */ /* 0x000fe40000400000 */
[----:B------:R-:W0:Y:S03]  /*1840*/  LDC.64 R14, c[0x0][0x3d0] ;  /* 0x0000f400ff0e7b82 */ /* 0x000e260000000a00 */
[----:B------:R1:W-:Y:S04]  /*1850*/  @P0 STG.E desc[UR12][R16.64], R21 ;  /* 0x0000001510000986 */ /* 0x0003e8000c10190c */
[----:B------:R1:W-:Y:S01]  /*1860*/  @P0 STG.E desc[UR12][R12.64], R8 ;  /* 0x000000080c000986 */ /* 0x0003e2000c10190c */
[----:B------:R-:W-:Y:S01]  /*1870*/  ISETP.GE.AND P0, PT, R5, RZ, PT ;  /* 0x000000ff0500720c */ /* 0x000fe20003f06270 */
[----:B0-----:R-:W-:-:S12]  /*1880*/  IMAD.WIDE R14, R6, 0x4, R14 ;  /* 0x00000004060e7825 */ /* 0x001fd800078e020e */
[----:B-1----:R-:W-:Y:S05]  /*1890*/  @!P0 BRA `(.L_x_15) ;  /* 0x00000008008c8947 */ /* 0x002fea0003800000 */
[----:B------:R0:W5:Y:S01]  /*18a0*/  LDG.E R18, desc[UR12][R14.64] ;  /* 0x0000000c0e127981 */ /* 0x000162000c1e1900 */
[----:B------:R-:W1:Y:S01]  /*18b0*/  LDC R24, c[0x0][0x430] ;  /* 0x00010c00ff187b82 */ /* 0x000e620000000800 */
[----:B------:R-:W-:Y:S01]  /*18c0*/  VIMNMX R12, PT, PT, R4, UR4, PT ;  /* 0x00000004040c7c48 */ /* 0x000fe2000bfe0100 */
[----:B------:R-:W-:Y:S03]  /*18d0*/  BSSY.RECONVERGENT B0, `(.L_x_16) ;  /* 0x0000049000007945 */ /* 0x000fe60003800200 */
[CC--:B------:R-:W-:Y:S02]  /*18e0*/  IADD3 R11, PT, PT, R12.reuse, -R5.reuse, RZ ;  /* 0x800000050c0b7210 */ /* 0x0c0fe40007ffe0ff */
[----:B------:R-:W-:Y:S02]  /*18f0*/  IADD3 R19, PT, PT, -R12, R5, RZ ;  /* 0x000000050c137210 */ /* 0x000fe40007ffe1ff */
[----:B------:R-:W-:-:S02]  /*1900*/  ISETP.GT.U32.AND P0, PT, R11, -0x8, PT ;  /* 0xfffffff80b00780c */ /* 0x000fc40003f04070 */
[----:B------:R-:W-:Y:S02]  /*1910*/  MOV R11, RZ ;  /* 0x000000ff000b7202 */ /* 0x000fe40000000f00 */
[----:B-1----:R-:W-:-:S09]  /*1920*/  MOV R21, R24 ;  /* 0x0000001800157202 */ /* 0x002fd20000000f00 */
[----:B0-----:R-:W-:Y:S05]  /*1930*/  @P0 BRA `(.L_x_17) ;  /* 0x0000000400080947 */ /* 0x001fea0003800000 */
[----:B------:R-:W-:Y:S01]  /*1940*/  HFMA2 R11, -RZ, RZ, 0, 0 ;  /* 0x00000000ff0b7431 */ /* 0x000fe200000001ff */
[----:B------:R-:W-:Y:S01]  /*1950*/  BSSY.RECONVERGENT B1, `(.L_x_18) ;  /* 0x000003f000017945 */ /* 0x000fe20003800200 */
[----:B------:R-:W-:-:S07]  /*1960*/  MOV R21, RZ ;  /* 0x000000ff00157202 */ /* 0x000fce0000000f00 */
.L_x_19:
[----:B------:R-:W0:Y:S01]  /*1970*/  LDC.64 R16, c[0x0][0x3f0] ;  /* 0x0000fc00ff107b82 */ /* 0x000e220000000a00 */
[----:B------:R-:W-:Y:S01]  /*1980*/  IADD3 R23, PT, PT, R9, -0x1, RZ ;  /* 0xffffffff09177810 */ /* 0x000fe20007ffe0ff */
[----:B------:R-:W1:Y:S03]  /*1990*/  LDCU.64 UR14, c[0x0][0x410] ;  /* 0x00008200ff0e77ac */ /* 0x000e660008000a00 */
[----:B------:R-:W-:Y:S01]  /*19a0*/  IADD3 R23, PT, PT, R23, R24, RZ ;  /* 0x0000001817177210 */ /* 0x000fe20007ffe0ff */
[----:B------:R-:W2:Y:S02]  /*19b0*/  LDCU.64 UR10, c[0x0][0x3f0] ;  /* 0x00007e00ff0a77ac */ /* 0x000ea40008000a00 */
[----:B------:R-:W3:Y:S02]  /*19c0*/  LDC.64 R12, c[0x0][0x410] ;  /* 0x00010400ff0c7b82 */ /* 0x000ee40000000a00 */
[----:B0-----:R-:W-:-:S05]  /*19d0*/  IMAD.WIDE R16, R23, 0x4, R16 ;  /* 0x0000000417107825 */ /* 0x001fca00078e0210 */
[----:B------:R-:W4:Y:S01]  /*19e0*/  LDG.E R27, desc[UR12][R16.64+-0x4] ;  /* 0xfffffc0c101b7981 */ /* 0x000f22000c1e1900 */
[----:B---3--:R-:W-:-:S03]  /*19f0*/  IMAD.WIDE R12, R23, 0x4, R12 ;  /* 0x00000004170c7825 */ /* 0x008fc600078e020c */
[----:B------:R-:W3:Y:S04]  /*1a00*/  LDG.E R23, desc[UR12][R16.64] ;  /* 0x0000000c10177981 */ /* 0x000ee8000c1e1900 */
[----:B------:R-:W2:Y:S01]  /*1a10*/  LDG.E R22, desc[UR12][R12.64] ;  /* 0x0000000c0c167981 */ /* 0x000ea2000c1e1900 */
[----:B---3-5:R-:W-:-:S03]  /*1a20*/  FFMA R23, R18, R11, R23 ;  /* 0x0000000b12177223 */ /* 0x028fc60000000017 */
[----:B------:R-:W3:Y:S01]  /*1a30*/  LDG.E R11, desc[UR12][R12.64+-0x4] ;  /* 0xfffffc0c0c0b7981 */ /* 0x000ee2000c1e1900 */
[----:B--2---:R-:W-:-:S05]  /*1a40*/  FSET.BF.GTU.AND R22, R22, RZ, PT ;  /* 0x000000ff1616720a */ /* 0x004fca000380c000 */
[----:B------:R-:W-:Y:S02]  /*1a50*/  FMUL R25, R23, R22 ;  /* 0x0000001617197220 */ /* 0x000fe40000400000 */
[----:B------:R-:W2:Y:S04]  /*1a60*/  LDG.E R23, desc[UR12][R16.64+-0x8] ;  /* 0xfffff80c10177981 */ /* 0x000ea8000c1e1900 */
[----:B------:R-:W2:Y:S01]  /*1a70*/  LDG.E R22, desc[UR12][R12.64+-0x8] ;  /* 0xfffff80c0c167981 */ /* 0x000ea2000c1e1900 */
[----:B----4-:R-:W-:-:S03]  /*1a80*/  FFMA R25, R18, R25, R27 ;  /* 0x0000001912197223 */ /* 0x010fc6000000001b */
[----:B------:R-:W4:Y:S01]  /*1a90*/  LDG.E R27, desc[UR12][R16.64+-0x10] ;  /* 0xfffff00c101b7981 */ /* 0x000f22000c1e1900 */
[----:B---3--:R-:W-:-:S03]  /*1aa0*/  FSET.BF.GTU.AND R26, R11, RZ, PT ;  /* 0x000000ff0b1a720a */ /* 0x008fc6000380c000 */
[----:B------:R-:W3:Y:S02]  /*1ab0*/  LDG.E R11, desc[UR12][R16.64+-0xc] ;  /* 0xfffff40c100b7981 */ /* 0x000ee4000c1e1900 */
[----:B------:R-:W-:-:S04]  /*1ac0*/  FMUL R25, R25, R26 ;  /* 0x0000001a19197220 */ /* 0x000fc80000400000 */
[----:B--2---:R-:W-:Y:S02]  /*1ad0*/  FFMA R25, R18, R25, R23 ;  /* 0x0000001912197223 */ /* 0x004fe40000000017 */
[----:B------:R-:W2:Y:S01]  /*1ae0*/  LDG.E R23, desc[UR12][R12.64+-0xc] ;  /* 0xfffff40c0c177981 */ /* 0x000ea2000c1e1900 */
[----:B------:R-:W-:-:S05]  /*1af0*/  FSET.BF.GTU.AND R22, R22, RZ, PT ;  /* 0x000000ff1616720a */ /* 0x000fca000380c000 */
[----:B------:R-:W-:Y:S02]  /*1b00*/  FMUL R25, R25, R22 ;  /* 0x0000001619197220 */ /* 0x000fe40000400000 */
[----:B------:R-:W4:Y:S01]  /*1b10*/  LDG.E R22, desc[UR12][R12.64+-0x10] ;  /* 0xfffff00c0c167981 */ /* 0x000f22000c1e1900 */
[----:B------:R-:W-:Y:S01]  /*1b20*/  IADD3 R29, P0, PT, R9, R24, RZ ;  /* 0x00000018091d7210 */ /* 0x000fe20007f1e0ff */
[----:B---3--:R-:W-:Y:S02]  /*1b30*/  FFMA R11, R18, R25, R11 ;  /* 0x00000019120b7223 */ /* 0x008fe4000000000b */
[----:B------:R-:W3:Y:S01]  /*1b40*/  LDG.E R25, desc[UR12][R16.64+-0x18] ;  /* 0xffffe80c10197981 */ /* 0x000ee2000c1e1900 */
[----:B--2---:R-:W-:-:S05]  /*1b50*/  FSET.BF.GTU.AND R26, R23, RZ, PT ;  /* 0x000000ff171a720a */ /* 0x004fca000380c000 */
[----:B------:R-:W-:Y:S02]  /*1b60*/  FMUL R26, R11, R26 ;  /* 0x0000001a0b1a7220 */ /* 0x000fe40000400000 */
[----:B------:R0:W2:Y:S02]  /*1b70*/  LDG.E R11, desc[UR12][R16.64+-0x14] ;  /* 0xffffec0c100b7981 */ /* 0x0000a4000c1e1900 */
[----:B----4-:R-:W-:Y:S02]  /*1b80*/  FFMA R28, R18, R26, R27 ;  /* 0x0000001a121c7223 */ /* 0x010fe4000000001b */
[----:B------:R-:W4:Y:S01]  /*1b90*/  LDG.E R26, desc[UR12][R12.64+-0x14] ;  /* 0xffffec0c0c1a7981 */ /* 0x000f22000c1e1900 */
[----:B------:R-:W-:Y:S02]  /*1ba0*/  FSET.BF.GTU.AND R23, R22, RZ, PT ;  /* 0x000000ff1617720a */ /* 0x000fe4000380c000 */
[----:B------:R-:W-:Y:S01]  /*1bb0*/  LEA.HI.X.SX32 R22, R24, R20, 0x1, P0 ;  /* 0x0000001418167211 */ /* 0x000fe200000f0eff */
[----:B------:R-:W3:Y:S02]  /*1bc0*/  LDG.E R27, desc[UR12][R12.64+-0x18] ;  /* 0xffffe80c0c1b7981 */ /* 0x000ee4000c1e1900 */
[----:B------:R-:W-:Y:S01]  /*1bd0*/  FMUL R28, R28, R23 ;  /* 0x000000171c1c7220 */ /* 0x000fe20000400000 */
[----:B------:R-:W-:-:S02]  /*1be0*/  SHF.L.U32 R23, R29, 0x2, RZ ;  /* 0x000000021d177819 */ /* 0x000fc400000006ff */
[----:B------:R-:W-:Y:S02]  /*1bf0*/  SHF.L.U64.HI R29, R29, 0x2, R22 ;  /* 0x000000021d1d7819 */ /* 0x000fe40000010216 */
[C---:B-1----:R-:W-:Y:S02]  /*1c00*/  IADD3 R22, P1, PT, R23.reuse, UR14, RZ ;  /* 0x0000000e17167c10 */ /* 0x042fe4000ff3e0ff */
[----:B0-----:R-:W-:Y:S02]  /*1c10*/  IADD3 R16, P0, PT, R23, UR10, RZ ;  /* 0x0000000a17107c10 */ /* 0x001fe4000ff1e0ff */
[C---:B------:R-:W-:Y:S02]  /*1c20*/  IADD3.X R23, PT, PT, R29.reuse, UR15, RZ, P1, !PT ;  /* 0x0000000f1d177c10 */ /* 0x040fe40008ffe4ff */
[----:B------:R-:W-:-:S03]  /*1c30*/  IADD3.X R17, PT, PT, R29, UR11, RZ, P0, !PT ;  /* 0x0000000b1d117c10 */ /* 0x000fc600087fe4ff */
[----:B------:R-:W3:Y:S04]  /*1c40*/  LDG.E R22, desc[UR12][R22.64+-0x20] ;  /* 0xffffe00c16167981 */ /* 0x000ee8000c1e1900 */
[----:B------:R-:W3:Y:S01]  /*1c50*/  LDG.E R17, desc[UR12][R16.64+-0x20] ;  /* 0xffffe00c10117981 */ /* 0x000ee2000c1e1900 */
[----:B------:R-:W-:Y:S02]  /*1c60*/  IADD3 R21, PT, PT, R21, 0x8, RZ ;  /* 0x0000000815157810 */ /* 0x000fe40007ffe0ff */
[----:B------:R-:W-:Y:S01]  /*1c70*/  IADD3 R24, PT, PT, R24, -0x8, RZ ;  /* 0xfffffff818187810 */ /* 0x000fe20007ffe0ff */
[----:B--2---:R-:W-:Y:S01]  /*1c80*/  FFMA R11, R18, R28, R11 ;  /* 0x0000001c120b7223 */ /* 0x004fe2000000000b */
[----:B----4-:R-:W-:-:S05]  /*1c90*/  FSET.BF.GTU.AND R26, R26, RZ, PT ;  /* 0x000000ff1a1a720a */ /* 0x010fca000380c000 */
[----:B------:R-:W-:-:S04]  /*1ca0*/  FMUL R26, R11, R26 ;  /* 0x0000001a0b1a7220 */ /* 0x000fc80000400000 */
[----:B---3--:R-:W-:Y:S01]  /*1cb0*/  FFMA R25, R18, R26, R25 ;  /* 0x0000001a12197223 */ /* 0x008fe20000000019 */
[----:B------:R-:W-:Y:S02]  /*1cc0*/  LOP3.LUT R26, R19, 0xfffffff8, RZ, 0xc0, !PT ;  /* 0xfffffff8131a7812 */ /* 0x000fe400078ec0ff */
[----:B------:R-:W-:Y:S02]  /*1cd0*/  FSET.BF.GTU.AND R12, R27, RZ, PT ;  /* 0x000000ff1b0c720a */ /* 0x000fe4000380c000 */
[----:B------:R-:W-:-:S03]  /*1ce0*/  ISETP.NE.AND P0, PT, R21, R26, PT ;  /* 0x0000001a1500720c */ /* 0x000fc60003f05270 */
[----:B------:R-:W-:Y:S01]  /*1cf0*/  FMUL R12, R25, R12 ;  /* 0x0000000c190c7220 */ /* 0x000fe20000400000 */
[----:B------:R-:W-:-:S03]  /*1d00*/  FSET.BF.GTU.AND R11, R22, RZ, PT ;  /* 0x000000ff160b720a */ /* 0x000fc6000380c000 */
[----:B------:R-:W-:-:S04]  /*1d10*/  FFMA R12, R18, R12, R17 ;  /* 0x0000000c120c7223 */ /* 0x000fc80000000011 */
[----:B------:R-:W-:Y:S02]  /*1d20*/  FMUL R11, R12, R11 ;  /* 0x0000000b0c0b7220 */ /* 0x000fe40000400000 */
[----:B------:R-:W-:Y:S05]  /*1d30*/  @P0 BRA `(.L_x_19) ;  /* 0xfffffffc000c0947 */ /* 0x000fea000383ffff */
[----:B------:R-:W-:Y:S05]  /*1d40*/  BSYNC.RECONVERGENT B1 ;  /* 0x0000000000017941 */ /* 0x000fea0003800200 */
.L_x_18:
[----:B------:R-:W-:-:S07]  /*1d50*/  MOV R21, R24 ;  /* 0x0000001800157202 */ /* 0x000fce0000000f00 */
.L_x_17:
[----:B------:R-:W-:Y:S05]  /*1d60*/  BSYNC.RECONVERGENT B0 ;  /* 0x0000000000007941 */ /* 0x000fea0003800200 */
.L_x_16:
[----:B------:R-:W-:Y:S01]  /*1d70*/  LOP3.LUT R12, R19, 0x7, RZ, 0xc0, !PT ;  /* 0x00000007130c7812 */ /* 0x000fe200078ec0ff */
[----:B------:R-:W-:Y:S03]  /*1d80*/  BSSY.RECONVERGENT B0, `(.L_x_15) ;  /* 0x0000054000007945 */ /* 0x000fe60003800200 */
[----:B------:R-:W-:-:S13]  /*1d90*/  ISETP.NE.AND P0, PT, R12, RZ, PT ;  /* 0x000000ff0c00720c */ /* 0x000fda0003f05270 */
[----:B------:R-:W-:Y:S05]  /*1da0*/  @!P0 BRA `(.L_x_20) ;  /* 0x0000000400448947 */ /* 0x000fea0003800000 */
[----:B------:R-:W-:Y:S01]  /*1db0*/  ISETP.GE.U32.AND P0, PT, R12, 0x4, PT ;  /* 0x000000040c00780c */ /* 0x000fe20003f06070 */
[----:B------:R-:W-:-:S12]  /*1dc0*/  BSSY.RECONVERGENT B1, `(.L_x_21) ;  /* 0x0000021000017945 */ /* 0x000fd80003800200 */
[----:B------:R-:W-:Y:S05]  /*1dd0*/  @!P0 BRA `(.L_x_22) ;  /* 0x00000000007c8947 */ /* 0x000fea0003800000 */
[----:B------:R-:W0:Y:S01]  /*1de0*/  LDCU.64 UR10, c[0x0][0x3f0] ;  /* 0x00007e00ff0a77ac */ /* 0x000e220008000a00 */
[----:B------:R-:W-:Y:S01]  /*1df0*/  IADD3 R13, P0, PT, R9, R21, RZ ;  /* 0x00000015090d7210 */ /* 0x000fe20007f1e0ff */
[----:B------:R-:W1:Y:S03]  /*1e00*/  LDCU.64 UR14, c[0x0][0x410] ;  /* 0x00008200ff0e77ac */ /* 0x000e660008000a00 */
[----:B------:R-:W-:Y:S02]  /*1e10*/  LEA.HI.X.SX32 R16, R21, R20, 0x1, P0 ;  /* 0x0000001415107211 */ /* 0x000fe400000f0eff */
[C---:B------:R-:W-:Y:S02]  /*1e20*/  SHF.L.U32 R12, R13.reuse, 0x2, RZ ;  /* 0x000000020d0c7819 */ /* 0x040fe400000006ff */
[----:B------:R-:W-:Y:S02]  /*1e30*/  SHF.L.U64.HI R13, R13, 0x2, R16 ;  /* 0x000000020d0d7819 */ /* 0x000fe40000010210 */
[----:B0-----:R-:W-:-:S02]  /*1e40*/  IADD3 R16, P0, PT, R12, UR10, RZ ;  /* 0x0000000a0c107c10 */ /* 0x001fc4000ff1e0ff */
[----:B-1----:R-:W-:Y:S02]  /*1e50*/  IADD3 R12, P1, PT, R12, UR14, RZ ;  /* 0x0000000e0c0c7c10 */ /* 0x002fe4000ff3e0ff */
[C---:B------:R-:W-:Y:S02]  /*1e60*/  IADD3.X R17, PT, PT, R13.reuse, UR11, RZ, P0, !PT ;  /* 0x0000000b0d117c10 */ /* 0x040fe400087fe4ff */
[----:B------:R-:W-:-:S03]  /*1e70*/  IADD3.X R13, PT, PT, R13, UR15, RZ, P1, !PT ;  /* 0x0000000f0d0d7c10 */ /* 0x000fc60008ffe4ff */
[----:B------:R-:W2:Y:S04]  /*1e80*/  LDG.E R29, desc[UR12][R16.64+-0x4] ;  /* 0xfffffc0c101d7981 */ /* 0x000ea8000c1e1900 */
[----:B------:R-:W3:Y:S04]  /*1e90*/  LDG.E R24, desc[UR12][R12.64+-0x4] ;  /* 0xfffffc0c0c187981 */ /* 0x000ee8000c1e1900 */
[----:B------:R-:W4:Y:S04]  /*1ea0*/  LDG.E R22, desc[UR12][R12.64+-0x8] ;  /* 0xfffff80c0c167981 */ /* 0x000f28000c1e1900 */
[----:B------:R-:W4:Y:S04]  /*1eb0*/  LDG.E R25, desc[UR12][R16.64+-0x8] ;  /* 0xfffff80c10197981 */ /* 0x000f28000c1e1900 */
[----:B------:R-:W4:Y:S04]  /*1ec0*/  LDG.E R26, desc[UR12][R12.64+-0xc] ;  /* 0xfffff40c0c1a7981 */ /* 0x000f28000c1e1900 */
[----:B------:R-:W4:Y:S04]  /*1ed0*/  LDG.E R23, desc[UR12][R16.64+-0xc] ;  /* 0xfffff40c10177981 */ /* 0x000f28000c1e1900 */
[----:B------:R-:W4:Y:S04]  /*1ee0*/  LDG.E R28, desc[UR12][R12.64+-0x10] ;  /* 0xfffff00c0c1c7981 */ /* 0x000f28000c1e1900 */
[----:B------:R-:W4:Y:S01]  /*1ef0*/  LDG.E R27, desc[UR12][R16.64+-0x10] ;  /* 0xfffff00c101b7981 */ /* 0x000f22000c1e1900 */
[----:B------:R-:W-:Y:S01]  /*1f00*/  IADD3 R21, PT, PT, R21, -0x4, RZ ;  /* 0xfffffffc15157810 */ /* 0x000fe20007ffe0ff */
[----:B--2--5:R-:W-:Y:S01]  /*1f10*/  FFMA R29, R11, R18, R29 ;  /* 0x000000120b1d7223 */ /* 0x024fe2000000001d */
[----:B---3--:R-:W-:-:S05]  /*1f20*/  FSET.BF.GTU.AND R24, R24, RZ, PT ;  /* 0x000000ff1818720a */ /* 0x008fca000380c000 */
[----:B------:R-:W-:Y:S01]  /*1f30*/  FMUL R24, R29, R24 ;  /* 0x000000181d187220 */ /* 0x000fe20000400000 */
[----:B----4-:R-:W-:-:S03]  /*1f40*/  FSET.BF.GTU.AND R11, R22, RZ, PT ;  /* 0x000000ff160b720a */ /* 0x010fc6000380c000 */
[----:B------:R-:W-:-:S04]  /*1f50*/  FFMA R24, R18, R24, R25 ;  /* 0x0000001812187223 */ /* 0x000fc80000000019 */
[----:B------:R-:W-:Y:S01]  /*1f60*/  FMUL R24, R24, R11 ;  /* 0x0000000b18187220 */ /* 0x000fe20000400000 */
[----:B------:R-:W-:-:S03]  /*1f70*/  FSET.BF.GTU.AND R26, R26, RZ, PT ;  /* 0x000000ff1a1a720a */ /* 0x000fc6000380c000 */
[----:B------:R-:W-:-:S04]  /*1f80*/  FFMA R23, R18, R24, R23 ;  /* 0x0000001812177223 */ /* 0x000fc80000000017 */
[----:B------:R-:W-:Y:S01]  /*1f90*/  FMUL R26, R23, R26 ;  /* 0x0000001a171a7220 */ /* 0x000fe20000400000 */
[----:B------:R-:W-:-:S03]  /*1fa0*/  FSET.BF.GTU.AND R11, R28, RZ, PT ;  /* 0x000000ff1c0b720a */ /* 0x000fc6000380c000 */
[----:B------:R-:W-:-:S04]  /*1fb0*/  FFMA R26, R18, R26, R27 ;  /* 0x0000001a121a7223 */ /* 0x000fc8000000001b */
[----:B------:R-:W-:-:S07]  /*1fc0*/  FMUL R11, R26, R11 ;  /* 0x0000000b1a0b7220 */ /* 0x000fce0000400000 */
.L_x_22:
[----:B------:R-:W-:Y:S05]  /*1fd0*/  BSYNC.RECONVERGENT B1 ;  /* 0x0000000000017941 */ /* 0x000fea0003800200 */
.L_x_21:
[----:B------:R-:W-:-:S04]  /*1fe0*/  LOP3.LUT R12, R19, 0x3, RZ, 0xc0, !PT ;  /* 0x00000003130c7812 */ /* 0x000fc800078ec0ff */
[----:B------:R-:W-:-:S13]  /*1ff0*/  ISETP.NE.AND P0, PT, R12, RZ, PT ;  /* 0x000000ff0c00720c */ /* 0x000fda0003f05270 */
[----:B------:R-:W-:Y:S05]  /*2000*/  @!P0 BRA `(.L_x_20) ;  /* 0x0000000000ac8947 */ /* 0x000fea0003800000 */
[----:B------:R-:W-:Y:S01]  /*2010*/  ISETP.NE.AND P1, PT, R12, 0x1, PT ;  /* 0x000000010c00780c */ /* 0x000fe20003f25270 */
[----:B------:R-:W-:Y:S01]  /*2020*/  BSSY.RECONVERGENT B1, `(.L_x_23) ;  /* 0x0000019000017945 */ /* 0x000fe20003800200 */
[----:B------:R-:W-:-:S04]  /*2030*/  LOP3.LUT R19, R19, 0x1, RZ, 0xc0, !PT ;  /* 0x0000000113137812 */ /* 0x000fc800078ec0ff */
[----:B------:R-:W-:-:S07]  /*2040*/  ISETP.NE.U32.AND P0, PT, R19, 0x1, PT ;  /* 0x000000011300780c */ /* 0x000fce0003f05070 */
[----:B------:R-:W-:Y:S06]  /*2050*/  @!P1 BRA `(.L_x_24) ;  /* 0x0000000000549947 */ /* 0x000fec0003800000 */
        /* <DEDUP_REMOVED lines=20> */
[----:B------:R-:W-:-:S07]  /*21a0*/  FMUL R11, R19, R24 ;  /* 0x00000018130b7220 */ /* 0x000fce0000400000 */
.L_x_24:
[----:B------:R-:W-:Y:S05]  /*21b0*/  BSYNC.RECONVERGENT B1 ;  /* 0x0000000000017941 */ /* 0x000fea0003800200 */
.L_x_23:
[----:B------:R-:W-:Y:S05]  /*21c0*/  @P0 BRA `(.L_x_20) ;  /* 0x00000000003c0947 */ /* 0x000fea0003800000 */
        /* <DEDUP_REMOVED lines=11> */
[----:B------:R-:W3:Y:S01]  /*2280*/  LDG.E R12, desc[UR12][R12.64+-0x4] ;  /* 0xfffffc0c0c0c7981 */ /* 0x000ee2000c1e1900 */
[----:B--2--5:R-:W-:Y:S01]  /*2290*/  FFMA R11, R11, R18, R16 ;  /* 0x000000120b0b7223 */ /* 0x024fe20000000010 */
[----:B---3--:R-:W-:-:S05]  /*22a0*/  FSET.BF.GTU.AND R22, R12, RZ, PT ;  /* 0x000000ff0c16720a */ /* 0x008fca000380c000 */
[----:B------:R-:W-:-:S07]  /*22b0*/  FMUL R11, R11, R22 ;  /* 0x000000160b0b7220 */ /* 0x000fce0000400000 */
.L_x_20:
[----:B------:R-:W-:Y:S05]  /*22c0*/  BSYNC.RECONVERGENT B0 ;  /* 0x0000000000007941 */ /* 0x000fea0003800200 */
.L_x_15:
[----:B------:R-:W0:Y:S01]  /*22d0*/  LDC.64 R12, c[0x0][0x3f0] ;  /* 0x0000fc00ff0c7b82 */ /* 0x000e220000000a00 */
[----:B------:R-:W-:-:S07]  /*22e0*/  IADD3 R23, PT, PT, R9, UR4, RZ ;  /* 0x0000000409177c10 */ /* 0x000fce000fffe0ff */
[----:B------:R-:W1:Y:S01]  /*22f0*/  LDC R16, c[0x0][0x430] ;  /* 0x00010c00ff107b82 */ /* 0x000e620000000800 */
[----:B0-----:R-:W-:-:S06]  /*2300*/  IMAD.WIDE R22, R23, 0x4, R12 ;  /* 0x0000000417167825 */ /* 0x001fcc00078e020c */
[----:B------:R0:W5:Y:S01]  /*2310*/  LDG.E R22, desc[UR12][R22.64] ;  /* 0x0000000c16167981 */ /* 0x000162000c1e1900 */
[----:B------:R-:W-:Y:S01]  /*2320*/  BSSY.RECONVERGENT B0, `(.L_x_25) ;  /* 0x000008f000007945 */ /* 0x000fe20003800200 */
[----:B-1----:R-:W-:-:S04]  /*2330*/  IADD3 R24, PT, PT, R16, -0x2, RZ ;  /* 0xfffffffe10187810 */ /* 0x002fc80007ffe0ff */
[----:B------:R-:W-:-:S13]  /*2340*/  ISETP.GE.AND P0, PT, R24, R4, PT ;  /* 0x000000041800720c */ /* 0x000fda0003f06270 */
[----:B0-----:R-:W-:Y:S05]  /*2350*/  @!P0 BRA `(.L_x_26) ;  /* 0x00000008002c8947 */ /* 0x001fea0003800000 */
[----:B------:R0:W5:Y:S01]  /*2360*/  LDG.E R21, desc[UR12][R14.64] ;  /* 0x0000000c0e157981 */ /* 0x000162000c1e1900 */
[-C--:B------:R-:W-:Y:S01]  /*2370*/  IADD3 R16, PT, PT, R24, -R4.reuse, RZ ;  /* 0x8000000418107210 */ /* 0x080fe20007ffe0ff */
[----:B------:R-:W-:Y:S03]  /*2380*/  BSSY.RECONVERGENT B1, `(.L_x_27) ;  /* 0x0000037000017945 */ /* 0x000fe60003800200 */
[----:B------:R-:W-:Y:S02]  /*2390*/  ISETP.GE.U32.AND P0, PT, R16, 0x7, PT ;  /* 0x000000071000780c */ /* 0x000fe40003f06070 */
[----:B------:R-:W-:-:S04]  /*23a0*/  LOP3.LUT R16, RZ, R4, RZ, 0x33, !PT ;  /* 0x00000004ff107212 */ /* 0x000fc800078e33ff */
[----:B------:R-:W-:-:S07]  /*23b0*/  IADD3 R23, PT, PT, R16, R5, RZ ;  /* 0x0000000510177210 */ /* 0x000fce0007ffe0ff */
[----:B0-----:R-:W-:Y:S05]  /*23c0*/  @!P0 BRA `(.L_x_28) ;  /* 0x0000000000c88947 */ /* 0x001fea0003800000 */
[----:B-----5:R-:W-:-:S07]  /*23d0*/  HFMA2 R18, -RZ, RZ, 0, 0 ;  /* 0x00000000ff127431 */ /* 0x020fce00000001ff */
.L_x_29:
[----:B------:R-:W0:Y:S01]  /*23e0*/  LDC.64 R16, c[0x0][0x410] ;  /* 0x00010400ff107b82 */ /* 0x000e220000000a00 */
[----:B------:R-:W-:-:S05]  /*23f0*/  IADD3 R15, PT, PT, R9, R24, RZ ;  /* 0x00000018090f7210 */ /* 0x000fca0007ffe0ff */
[----:B0-----:R-:W-:-:S05]  /*2400*/  IMAD.WIDE R16, R15, 0x4, R16 ;  /* 0x000000040f107825 */ /* 0x001fca00078e0210 */
[----:B------:R-:W2:Y:S01]  /*2410*/  LDG.E R19, desc[UR12][R16.64+0x4] ;  /* 0x0000040c10137981 */ /* 0x000ea2000c1e1900 */
[----:B------:R-:W-:-:S03]  /*2420*/  IMAD.WIDE R14, R15, 0x4, R12 ;  /* 0x000000040f0e7825 */ /* 0x000fc600078e020c */
[----:B------:R-:W3:Y:S04]  /*2430*/  LDG.E R27, desc[UR12][R16.64+-0x18] ;  /* 0xffffe80c101b7981 */ /* 0x000ee8000c1e1900 */
[----:B------:R-:W4:Y:S04]  /*2440*/  LDG.E R26, desc[UR12][R14.64] ;  /* 0x0000000c0e1a7981 */ /* 0x000f28000c1e1900 */
[----:B------:R-:W5:Y:S04]  /*2450*/  LDG.E R28, desc[UR12][R14.64+-0x4] ;  /* 0xfffffc0c0e1c7981 */ /* 0x000f68000c1e1900 */
[----:B------:R-:W3:Y:S01]  /*2460*/  LDG.E R29, desc[UR12][R14.64+-0x1c] ;  /* 0xffffe40c0e1d7981 */ /* 0x000ee2000c1e1900 */
[----:B--2---:R-:W-:-:S03]  /*2470*/  FSET.BF.GT.AND R25, R19, RZ, PT ;  /* 0x000000ff1319720a */ /* 0x004fc60003804000 */
[----:B------:R-:W2:Y:S02]  /*2480*/  LDG.E R19, desc[UR12][R16.64] ;  /* 0x0000000c10137981 */ /* 0x000ea4000c1e1900 */
[----:B------:R-:W-:Y:S02]  /*2490*/  FMUL R22, R25, R22 ;  /* 0x0000001619167220 */ /* 0x000fe40000400000 */
[----:B------:R-:W5:Y:S02]  /*24a0*/  LDG.E R25, desc[UR12][R16.64+-0x4] ;  /* 0xfffffc0c10197981 */ /* 0x000f64000c1e1900 */
[----:B----4-:R-:W-:Y:S02]  /*24b0*/  FFMA R26, R21, R22, R26 ;  /* 0x00000016151a7223 */ /* 0x010fe4000000001a */
[----:B------:R-:W4:Y:S01]  /*24c0*/  LDG.E R22, desc[UR12][R14.64+-0x8] ;  /* 0xfffff80c0e167981 */ /* 0x000f22000c1e1900 */
[----:B--2---:R-:W-:-:S05]  /*24d0*/  FSET.BF.GT.AND R19, R19, RZ, PT ;  /* 0x000000ff1313720a */ /* 0x004fca0003804000 */
[----:B------:R-:W-:Y:S01]  /*24e0*/  FMUL R26, R26, R19 ;  /* 0x000000131a1a7220 */ /* 0x000fe20000400000 */
[----:B-----5:R-:W-:Y:S01]  /*24f0*/  FSET.BF.GT.AND R25, R25, RZ, PT ;  /* 0x000000ff1919720a */ /* 0x020fe20003804000 */
[----:B------:R-:W2:Y:S02]  /*2500*/  LDG.E R19, desc[UR12][R16.64+-0x8] ;  /* 0xfffff80c10137981 */ /* 0x000ea4000c1e1900 */
[----:B------:R-:W-:Y:S02]  /*2510*/  FFMA R26, R21, R26, R28 ;  /* 0x0000001a151a7223 */ /* 0x000fe4000000001c */
[----:B------:R-:W5:Y:S02]  /*2520*/  LDG.E R28, desc[UR12][R14.64+-0xc] ;  /* 0xfffff40c0e1c7981 */ /* 0x000f64000c1e1900 */
[----:B------:R-:W-:-:S04]  /*2530*/  FMUL R25, R26, R25 ;  /* 0x000000191a197220 */ /* 0x000fc80000400000 */
[----:B----4-:R-:W-:Y:S02]  /*2540*/  FFMA R26, R21, R25, R22 ;  /* 0x00000019151a7223 */ /* 0x010fe40000000016 */
[----:B------:R-:W4:Y:S04]  /*2550*/  LDG.E R25, desc[UR12][R16.64+-0xc] ;  /* 0xfffff40c10197981 */ /* 0x000f28000c1e1900 */
[----:B------:R-:W3:Y:S01]  /*2560*/  LDG.E R22, desc[UR12][R14.64+-0x10] ;  /* 0xfffff00c0e167981 */ /* 0x000ee2000c1e1900 */
[----:B--2---:R-:W-:-:S05]  /*2570*/  FSET.BF.GT.AND R19, R19, RZ, PT ;  /* 0x000000ff1313720a */ /* 0x004fca0003804000 */
[----:B------:R-:W-:Y:S02]  /*2580*/  FMUL R26, R26, R19 ;  /* 0x000000131a1a7220 */ /* 0x000fe40000400000 */
[----:B------:R-:W2:Y:S02]  /*2590*/  LDG.E R19, desc[UR12][R16.64+-0x10] ;  /* 0xfffff00c10137981 */ /* 0x000ea4000c1e1900 */
[----:B-----5:R-:W-:Y:S02]  /*25a0*/  FFMA R26, R21, R26, R28 ;  /* 0x0000001a151a7223 */ /* 0x020fe4000000001c */
[----:B------:R-:W5:Y:S01]  /*25b0*/  LDG.E R28, desc[UR12][R14.64+-0x18] ;  /* 0xffffe80c0e1c7981 */ /* 0x000f62000c1e1900 */
[----:B----4-:R-:W-:-:S05]  /*25c0*/  FSET.BF.GT.AND R25, R25, RZ, PT ;  /* 0x000000ff1919720a */ /* 0x010fca0003804000 */
[----:B------:R-:W-:Y:S02]  /*25d0*/  FMUL R26, R26, R25 ;  /* 0x000000191a1a7220 */ /* 0x000fe40000400000 */
[----:B------:R-:W4:Y:S02]  /*25e0*/  LDG.E R25, desc[UR12][R16.64+-0x14] ;  /* 0xffffec0c10197981 */ /* 0x000f24000c1e1900 */
[----:B---3--:R-:W-:Y:S02]  /*25f0*/  FFMA R26, R21, R26, R22 ;  /* 0x0000001a151a7223 */ /* 0x008fe40000000016 */
[----:B------:R-:W3:Y:S01]  /*2600*/  LDG.E R22, desc[UR12][R14.64+-0x14] ;  /* 0xffffec0c0e167981 */ /* 0x000ee2000c1e1900 */
[----:B------:R-:W-:Y:S02]  /*2610*/  IADD3 R18, PT, PT, R18, 0x8, RZ ;  /* 0x0000000812127810 */ /* 0x000fe40007ffe0ff */
[----:B------:R-:W-:Y:S02]  /*2620*/  IADD3 R24, PT, PT, R24, -0x8, RZ ;  /* 0xfffffff818187810 */ /* 0x000fe40007ffe0ff */
[----:B--2---:R-:W-:-:S05]  /*2630*/  FSET.BF.GT.AND R19, R19, RZ, PT ;  /* 0x000000ff1313720a */ /* 0x004fca0003804000 */
[----:B------:R-:W-:Y:S01]  /*2640*/  FMUL R19, R26, R19 ;  /* 0x000000131a137220 */ /* 0x000fe20000400000 */
[----:B----4-:R-:W-:Y:S02]  /*2650*/  FSET.BF.GT.AND R26, R25, RZ, PT ;  /* 0x000000ff191a720a */ /* 0x010fe40003804000 */
[----:B------:R-:W-:Y:S01]  /*2660*/  LOP3.LUT R25, R23, 0xfffffff8, RZ, 0xc0, !PT ;  /* 0xfffffff817197812 */ /* 0x000fe200078ec0ff */
[----:B---3--:R-:W-:-:S03]  /*2670*/  FFMA R19, R21, R19, R22 ;  /* 0x0000001315137223 */ /* 0x008fc60000000016 */
[----:B------:R-:W-:Y:S01]  /*2680*/  ISETP.NE.AND P0, PT, R18, R25, PT ;  /* 0x000000191200720c */ /* 0x000fe20003f05270 */
[----:B------:R-:W-:Y:S01]  /*2690*/  FMUL R19, R19, R26 ;  /* 0x0000001a13137220 */ /* 0x000fe20000400000 */
[----:B------:R-:W-:-:S03]  /*26a0*/  FSET.BF.GT.AND R22, R27, RZ, PT ;  /* 0x000000ff1b16720a */ /* 0x000fc60003804000 */
[----:B-----5:R-:W-:-:S04]  /*26b0*/  FFMA R19, R21, R19, R28 ;  /* 0x0000001315137223 */ /* 0x020fc8000000001c */
[----:B------:R-:W-:-:S04]  /*26c0*/  FMUL R22, R19, R22 ;  /* 0x0000001613167220 */ /* 0x000fc80000400000 */
[----:B------:R-:W-:Y:S01]  /*26d0*/  FFMA R22, R21, R22, R29 ;  /* 0x0000001615167223 */ /* 0x000fe2000000001d */
[----:B------:R-:W-:Y:S06]  /*26e0*/  @P0 BRA `(.L_x_29) ;  /* 0xfffffffc003c0947 */ /* 0x000fec000383ffff */
.L_x_28:
[----:B------:R-:W-:Y:S05]  /*26f0*/  BSYNC.RECONVERGENT B1 ;  /* 0x0000000000017941 */ /* 0x000fea0003800200 */
.L_x_27:
[----:B------:R-:W-:-:S04]  /*2700*/  LOP3.LUT R14, R23, 0x7, RZ, 0xc0, !PT ;  /* 0x00000007170e7812 */ /* 0x000fc800078ec0ff */
[----:B------:R-:W-:-:S13]  /*2710*/  ISETP.NE.AND P0, PT, R14, RZ, PT ;  /* 0x000000ff0e00720c */ /* 0x000fda0003f05270 */
[----:B------:R-:W-:Y:S05]  /*2720*/  @!P0 BRA `(.L_x_26) ;  /* 0x0000000400388947 */ /* 0x000fea0003800000 */
[----:B------:R-:W-:Y:S01]  /*2730*/  ISETP.GE.U32.AND P0, PT, R14, 0x4, PT ;  /* 0x000000040e00780c */ /* 0x000fe20003f06070 */
[----:B------:R-:W-:-:S12]  /*2740*/  BSSY.RECONVERGENT B1, `(.L_x_30) ;  /* 0x0000025000017945 */ /* 0x000fd80003800200 */
[----:B------:R-:W-:Y:S05]  /*2750*/  @!P0 BRA `(.L_x_31) ;  /* 0x00000000008c8947 */ /* 0x000fea0003800000 */
[----:B------:R-:W0:Y:S01]  /*2760*/  LDC.64 R14, c[0x0][0x410] ;  /* 0x00010400ff0e7b82 */ /* 0x000e220000000a00 */
[----:B------:R-:W-:Y:S01]  /*2770*/  IADD3 R19, PT, PT, R9, R24, RZ ;  /* 0x0000001809137210 */ /* 0x000fe20007ffe0ff */
[----:B------:R-:W1:Y:S01]  /*2780*/  LDCU.64 UR10, c[0x0][0x3f0] ;  /* 0x00007e00ff0a77ac */ /* 0x000e620008000a00 */
[----:B------:R-:W2:Y:S03]  /*2790*/  LDCU.64 UR14, c[0x0][0x410] ;  /* 0x00008200ff0e77ac */ /* 0x000ea60008000a00 */
[----:B0-----:R-:W-:-:S05]  /*27a0*/  IMAD.WIDE R26, R19, 0x4, R14 ;  /* 0x00000004131a7825 */ /* 0x001fca00078e020e */
[----:B------:R-:W3:Y:S01]  /*27b0*/  LDG.E R15, desc[UR12][R26.64+0x4] ;  /* 0x0000040c1a0f7981 */ /* 0x000ee2000c1e1900 */
[----:B------:R-:W-:Y:S01]  /*27c0*/  IADD3 R17, P0, PT, R9, R24, RZ ;  /* 0x0000001809117210 */ /* 0x000fe20007f1e0ff */
[----:B-----5:R-:W-:Y:S02]  /*27d0*/  IMAD.WIDE R18, R19, 0x4, R12 ;  /* 0x0000000413127825 */ /* 0x020fe400078e020c */
[----:B------:R-:W4:Y:S01]  /*27e0*/  LDG.E R25, desc[UR12][R26.64] ;  /* 0x0000000c1a197981 */ /* 0x000f22000c1e1900 */
[----:B------:R-:W-:Y:S02]  /*27f0*/  LEA.HI.X.SX32 R14, R24, R20, 0x1, P0 ;  /* 0x00000014180e7211 */ /* 0x000fe400000f0eff */
[C---:B------:R-:W-:Y:S01]  /*2800*/  SHF.L.U32 R16, R17.reuse, 0x2, RZ ;  /* 0x0000000211107819 */ /* 0x040fe200000006ff */
[----:B------:R0:W4:Y:S01]  /*2810*/  LDG.E R18, desc[UR12][R18.64] ;  /* 0x0000000c12127981 */ /* 0x000122000c1e1900 */
[----:B------:R-:W-:Y:S02]  /*2820*/  SHF.L.U64.HI R17, R17, 0x2, R14 ;  /* 0x0000000211117819 */ /* 0x000fe4000001020e */
[----:B-1----:R-:W-:-:S02]  /*2830*/  IADD3 R14, P0, PT, R16, UR10, RZ ;  /* 0x0000000a100e7c10 */ /* 0x002fc4000ff1e0ff */
[----:B--2---:R-:W-:Y:S02]  /*2840*/  IADD3 R16, P1, PT, R16, UR14, RZ ;  /* 0x0000000e10107c10 */ /* 0x004fe4000ff3e0ff */
[----:B---3--:R-:W-:Y:S02]  /*2850*/  FSET.BF.GT.AND R29, R15, RZ, PT ;  /* 0x000000ff0f1d720a */ /* 0x008fe40003804000 */
[C---:B------:R-:W-:Y:S02]  /*2860*/  IADD3.X R15, PT, PT, R17.reuse, UR11, RZ, P0, !PT ;  /* 0x0000000b110f7c10 */ /* 0x040fe400087fe4ff */
[----:B------:R-:W-:Y:S01]  /*2870*/  IADD3.X R17, PT, PT, R17, UR15, RZ, P1, !PT ;  /* 0x0000000f11117c10 */ /* 0x000fe20008ffe4ff */
[----:B0-----:R-:W-:Y:S02]  /*2880*/  FMUL R19, R22, R29 ;  /* 0x0000001d16137220 */ /* 0x001fe40000400000 */
[----:B------:R-:W2:Y:S04]  /*2890*/  LDG.E R22, desc[UR12][R14.64+-0x4] ;  /* 0xfffffc0c0e167981 */ /* 0x000ea8000c1e1900 */
[----:B------:R-:W3:Y:S04]  /*28a0*/  LDG.E R26, desc[UR12][R16.64+-0x4] ;  /* 0xfffffc0c101a7981 */ /* 0x000ee8000c1e1900 */
[----:B------:R-:W3:Y:S04]  /*28b0*/  LDG.E R27, desc[UR12][R16.64+-0x8] ;  /* 0xfffff80c101b7981 */ /* 0x000ee8000c1e1900 */
[----:B------:R-:W3:Y:S04]  /*28c0*/  LDG.E R28, desc[UR12][R14.64+-0x8] ;  /* 0xfffff80c0e1c7981 */ /* 0x000ee8000c1e1900 */
[----:B------:R-:W3:Y:S01]  /*28d0*/  LDG.E R29, desc[UR12][R14.64+-0xc] ;  /* 0xfffff40c0e1d7981 */ /* 0x000ee2000c1e1900 */
[----:B----4-:R-:W-:Y:S01]  /*28e0*/  FSET.BF.GT.AND R25, R25, RZ, PT ;  /* 0x000000ff1919720a */ /* 0x010fe20003804000 */
[----:B------:R-:W-:-:S04]  /*28f0*/  FFMA R18, R21, R19, R18 ;  /* 0x0000001315127223 */ /* 0x000fc80000000012 */
[----:B------:R-:W-:Y:S01]  /*2900*/  FMUL R18, R18, R25 ;  /* 0x0000001912127220 */ /* 0x000fe20000400000 */
[----:B------:R-:W-:-:S03]  /*2910*/  IADD3 R24, PT, PT, R24, -0x4, RZ ;  /* 0xfffffffc18187810 */ /* 0x000fc60007ffe0ff */
[----:B--2---:R-:W-:Y:S01]  /*2920*/  FFMA R18, R21, R18, R22 ;  /* 0x0000001215127223 */ /* 0x004fe20000000016 */
[----:B---3--:R-:W-:-:S05]  /*2930*/  FSET.BF.GT.AND R19, R26, RZ, PT ;  /* 0x000000ff1a13720a */ /* 0x008fca0003804000 */
[----:B------:R-:W-:Y:S01]  /*2940*/  FMUL R19, R18, R19 ;  /* 0x0000001312137220 */ /* 0x000fe20000400000 */
[----:B------:R-:W-:-:S03]  /*2950*/  FSET.BF.GT.AND R18, R27, RZ, PT ;  /* 0x000000ff1b12720a */ /* 0x000fc60003804000 */
[----:B------:R-:W-:-:S04]  /*2960*/  FFMA R19, R21, R19, R28 ;  /* 0x0000001315137223 */ /* 0x000fc8000000001c */
[----:B------:R-:W-:-:S04]  /*2970*/  FMUL R18, R19, R18 ;  /* 0x0000001213127220 */ /* 0x000fc80000400000 */
[----:B------:R-:W-:-:S07]  /*2980*/  FFMA R22, R21, R18, R29 ;  /* 0x0000001215167223 */ /* 0x000fce000000001d */
.L_x_31:
[----:B------:R-:W-:Y:S05]  /*2990*/  BSYNC.RECONVERGENT B1 ;  /* 0x0000000000017941 */ /* 0x000fea0003800200 */
.L_x_30:
        /* <DEDUP_REMOVED lines=8> */
[----:B------:R-:W0:Y:S01]  /*2a20*/  LDC.64 R14, c[0x0][0x410] ;  /* 0x00010400ff0e7b82 */ /* 0x000e220000000a00 */
[----:B------:R-:W1:Y:S01]  /*2a30*/  LDCU.64 UR10, c[0x0][0x3f0] ;  /* 0x00007e00ff0a77ac */ /* 0x000e620008000a00 */
[CC--:B------:R-:W-:Y:S02]  /*2a40*/  IADD3 R17, PT, PT, R9.reuse, R24.reuse, RZ ;  /* 0x0000001809117210 */ /* 0x0c0fe40007ffe0ff */
[----:B------:R-:W-:-:S04]  /*2a50*/  IADD3 R19, P1, PT, R9, R24, RZ ;  /* 0x0000001809137210 */ /* 0x000fc80007f3e0ff */
[----:B------:R-:W-:Y:S01]  /*2a60*/  LEA.HI.X.SX32 R26, R24, R20, 0x1, P1 ;  /* 0x00000014181a7211 */ /* 0x000fe200008f0eff */
[----:B0-----:R-:W-:-:S05]  /*2a70*/  IMAD.WIDE R14, R17, 0x4, R14 ;  /* 0x00000004110e7825 */ /* 0x001fca00078e020e */
[----:B------:R-:W2:Y:S01]  /*2a80*/  LDG.E R23, desc[UR12][R14.64+0x4] ;  /* 0x0000040c0e177981 */ /* 0x000ea2000c1e1900 */
[----:B------:R-:W-:Y:S01]  /*2a90*/  IMAD.WIDE R16, R17, 0x4, R12 ;  /* 0x0000000411107825 */ /* 0x000fe200078e020c */
[C---:B-1---5:R-:W-:Y:S02]  /*2aa0*/  LEA R18, P1, R19.reuse, UR10, 0x2 ;  /* 0x0000000a13127c11 */ /* 0x062fe4000f8210ff */
[----:B------:R-:W3:Y:S04]  /*2ab0*/  LDG.E R20, desc[UR12][R14.64] ;  /* 0x0000000c0e147981 */ /* 0x000ee8000c1e1900 */
[----:B------:R-:W4:Y:S01]  /*2ac0*/  LDG.E R16, desc[UR12][R16.64] ;  /* 0x0000000c10107981 */ /* 0x000f22000c1e1900 */
[----:B------:R-:W-:-:S05]  /*2ad0*/  LEA.HI.X R19, R19, UR11, R26, 0x2, P1 ;  /* 0x0000000b13137c11 */ /* 0x000fca00088f141a */
[----:B------:R-:W4:Y:S01]  /*2ae0*/  LDG.E R18, desc[UR12][R18.64+-0x4] ;  /* 0xfffffc0c12127981 */ /* 0x000f22000c1e1900 */
[----:B------:R-:W-:Y:S02]  /*2af0*/  IADD3 R24, PT, PT, R24, -0x2, RZ ;  /* 0xfffffffe18187810 */ /* 0x000fe40007ffe0ff */
[----:B--2---:R-:W-:-:S05]  /*2b00*/  FSET.BF.GT.AND R23, R23, RZ, PT ;  /* 0x000000ff1717720a */ /* 0x004fca0003804000 */
[----:B------:R-:W-:Y:S01]  /*2b10*/  FMUL R22, R22, R23 ;  /* 0x0000001716167220 */ /* 0x000fe20000400000 */
[----:B---3--:R-:W-:-:S03]  /*2b20*/  FSET.BF.GT.AND R23, R20, RZ, PT ;  /* 0x000000ff1417720a */ /* 0x008fc60003804000 */
[----:B----4-:R-:W-:-:S04]  /*2b30*/  FFMA R22, R21, R22, R16 ;  /* 0x0000001615167223 */ /* 0x010fc80000000010 */
[----:B------:R-:W-:-:S04]  /*2b40*/  FMUL R23, R22, R23 ;  /* 0x0000001716177220 */ /* 0x000fc80000400000 */
[----:B------:R-:W-:-:S07]  /*2b50*/  FFMA R22, R21, R23, R18 ;  /* 0x0000001715167223 */ /* 0x000fce0000000012 */
.L_x_33:
[----:B------:R-:W-:Y:S05]  /*2b60*/  BSYNC.RECONVERGENT B1 ;  /* 0x0000000000017941 */ /* 0x000fea0003800200 */
.L_x_32:
[----:B------:R-:W-:Y:S05]  /*2b70*/  @P0 BRA `(.L_x_26) ;  /* 0x0000000000240947 */ /* 0x000fea0003800000 */
[----:B------:R-:W0:Y:S01]  /*2b80*/  LDC.64 R14, c[0x0][0x410] ;  /* 0x00010400ff0e7b82 */ /* 0x000e220000000a00 */
[----:B------:R-:W-:-:S05]  /*2b90*/  IADD3 R17, PT, PT, R9, R24, RZ ;  /* 0x0000001809117210 */ /* 0x000fca0007ffe0ff */
[----:B------:R-:W-:-:S06]  /*2ba0*/  IMAD.WIDE R12, R17, 0x4, R12 ;  /* 0x00000004110c7825 */ /* 0x000fcc00078e020c */
[----:B------:R-:W2:Y:S01]  /*2bb0*/  LDG.E R12, desc[UR12][R12.64] ;  /* 0x0000000c0c0c7981 */ /* 0x000ea2000c1e1900 */
[----:B0-----:R-:W-:-:S06]  /*2bc0*/  IMAD.WIDE R14, R17, 0x4, R14 ;  /* 0x00000004110e7825 */ /* 0x001fcc00078e020e */
[----:B------:R-:W3:Y:S02]  /*2bd0*/  LDG.E R14, desc[UR12][R14.64+0x4] ;  /* 0x0000040c0e0e7981 */ /* 0x000ee4000c1e1900 */
[----:B---3--:R-:W-:-:S05]  /*2be0*/  FSET.BF.GT.AND R17, R14, RZ, PT ;  /* 0x000000ff0e11720a */ /* 0x008fca0003804000 */
[----:B-----5:R-:W-:-:S04]  /*2bf0*/  FMUL R22, R22, R17 ;  /* 0x0000001116167220 */ /* 0x020fc80000400000 */
[----:B--2---:R-:W-:-:S07]  /*2c00*/  FFMA R22, R21, R22, R12 ;  /* 0x0000001615167223 */ /* 0x004fce000000000c */
.L_x_26:
[----:B------:R-:W-:Y:S05]  /*2c10*/  BSYNC.RECONVERGENT B0 ;  /* 0x0000000000007941 */ /* 0x000fea0003800200 */
.L_x_25:
[----:B------:R-:W-:-:S13]  /*2c20*/  ISETP.NE.AND P0, PT, R4, RZ, PT ;  /* 0x000000ff0400720c */ /* 0x000fda0003f05270 */
[----:B------:R-:W0:Y:S01]  /*2c30*/  @P0 LDC.64 R12, c[0x0][0x410] ;  /* 0x00010400ff0c0b82 */ /* 0x000e220000000a00 */
[----:B-----5:R-:W-:-:S07]  /*2c40*/  @P0 IADD3 R21, PT, PT, R4, -0x1, R9 ;  /* 0xffffffff04150810 */ /* 0x020fce0007ffe009 */
[----:B------:R-:W1:Y:S01]  /*2c50*/  @P0 LDC.64 R16, c[0x0][0x390] ;  /* 0x0000e400ff100b82 */ /* 0x000e620000000a00 */
[----:B0-----:R-:W-:-:S04]  /*2c60*/  @P0 IMAD.WIDE R18, R0, 0x4, R12 ;  /* 0x0000000400120825 */ /* 0x001fc800078e020c */
[----:B------:R-:W-:Y:S02]  /*2c70*/  @P0 IMAD.WIDE R20, R21, 0x4, R12 ;  /* 0x0000000415140825 */ /* 0x000fe400078e020c */
[----:B------:R-:W2:Y:S01]  /*2c80*/  @P0 LDG.E R18, desc[UR12][R18.64] ;  /* 0x0000000c12120981 */ /* 0x000ea2000c1e1900 */
[----:B------:R-:W0:Y:S03]  /*2c90*/  @P0 LDC.64 R12, c[0x0][0x3b0] ;  /* 0x0000ec00ff0c0b82 */ /* 0x000e260000000a00 */
[----:B------:R3:W4:Y:S01]  /*2ca0*/  @P0 LDG.E R21, desc[UR12][R20.64] ;  /* 0x0000000c14150981 */ /* 0x000722000c1e1900 */
[C---:B-1----:R-:W-:Y:S01]  /*2cb0*/  @P0 IMAD.WIDE R16, R0.reuse, 0x4, R16 ;  /* 0x0000000400100825 */ /* 0x042fe200078e0210 */
[----:B------:R-:W-:Y:S01]  /*2cc0*/  BSSY.RECONVERGENT B0, `(.L_x_34) ;  /* 0x00000a1000007945 */ /* 0x000fe20003800200 */
[----:B---3--:R-:W-:Y:S02]  /*2cd0*/  MOV R20, RZ ;  /* 0x000000ff00147202 */ /* 0x008fe40000000f00 */
[----:B0-----:R-:W-:Y:S01]  /*2ce0*/  @P0 IMAD.WIDE R12, R0, 0x4, R12 ;  /* 0x00000004000c0825 */ /* 0x001fe200078e020c */
[----:B--2---:R-:W-:-:S03]  /*2cf0*/  @P0 FSET.BF.GT.AND R15, R18, RZ, PT ;  /* 0x000000ff120f020a */ /* 0x004fc60003804000 */
[----:B----4-:R-:W-:-:S04]  /*2d00*/  @P0 FMUL R22, R21, R22 ;  /* 0x0000001615160220 */ /* 0x010fc80000400000 */
        /* <DEDUP_REMOVED lines=8> */
[C---:B------:R-:W-:Y:S01]  /*2d90*/  ISETP.GE.U32.AND P0, PT, R7.reuse, 0x7, PT ;  /* 0x000000070700780c */ /* 0x040fe20003f06070 */
[----:B------:R-:W-:Y:S01]  /*2da0*/  BSSY.RECONVERGENT B1, `(.L_x_36) ;  /* 0x0000046000017945 */ /* 0x000fe20003800200 */
[----:B------:R-:W-:Y:S01]  /*2db0*/  HFMA2 R20, -RZ, RZ, 0, 0 ;  /* 0x00000000ff147431 */ /* 0x000fe200000001ff */
[----:B------:R-:W-:Y:S02]  /*2dc0*/  IADD3 R12, PT, PT, R7, 0x1, RZ ;  /* 0x00000001070c7810 */ /* 0x000fe40007ffe0ff */
[----:B------:R-:W-:-:S08]  /*2dd0*/  MOV R25, RZ ;  /* 0x000000ff00197202 */ /* 0x000fd00000000f00 */
[----:B0-----:R-:W-:Y:S05]  /*2de0*/  @!P0 BRA `(.L_x_37) ;  /* 0x0000000400048947 */ /* 0x001fea0003800000 */
[----:B------:R-:W-:Y:S02]  /*2df0*/  LOP3.LUT R25, R12, 0xfffffff8, RZ, 0xc0, !PT ;  /* 0xfffffff80c197812 */ /* 0x000fe400078ec0ff */
[----:B------:R-:W-:-:S07]  /*2e00*/  CS2R R20, SRZ ;  /* 0x0000000000147805 */ /* 0x000fce000001ff00 */
.L_x_38:
[----:B------:R-:W0:Y:S01]  /*2e10*/  LDC.64 R12, c[0x0][0x3e8] ;  /* 0x0000fa00ff0c7b82 */ /* 0x000e220000000a00 */
[----:B------:R-:W-:-:S05]  /*2e20*/  IADD3 R16, PT, PT, R10, R21, RZ ;  /* 0x000000150a107210 */ /* 0x000fca0007ffe0ff */
[----:B------:R-:W-:Y:S02]  /*2e30*/  IMAD R17, R16, R5, R4 ;  /* 0x0000000510117224 */ /* 0x000fe400078e0204 */
[----:B------:R-:W1:Y:S02]  /*2e40*/  LDC.64 R26, c[0x0][0x408] ;  /* 0x00010200ff1a7b82 */ /* 0x000e640000000a00 */
[----:B0-----:R-:W-:-:S05]  /*2e50*/  IMAD.WIDE R12, R17, 0x4, R12 ;  /* 0x00000004110c7825 */ /* 0x001fca00078e020c */
[----:B------:R-:W2:Y:S01]  /*2e60*/  LDG.E R24, desc[UR12][R12.64] ;  /* 0x0000000c0c187981 */ /* 0x000ea2000c1e1900 */
[----:B-1----:R-:W-:-:S05]  /*2e70*/  IMAD.WIDE R26, R17, 0x4, R26 ;  /* 0x00000004111a7825 */ /* 0x002fca00078e021a */
[----:B------:R-:W3:Y:S01]  /*2e80*/  LDG.E R18, desc[UR12][R26.64] ;  /* 0x0000000c1a127981 */ /* 0x000ee2000c1e1900 */
[----:B------:R-:W-:-:S05]  /*2e90*/  IMAD.WIDE R16, R5, 0x4, R12 ;  /* 0x0000000405107825 */ /* 0x000fca00078e020c */
[----:B------:R0:W4:Y:S01]  /*2ea0*/  LDG.E R12, desc[UR12][R16.64] ;  /* 0x0000000c100c7981 */ /* 0x000122000c1e1900 */
[----:B------:R-:W-:-:S05]  /*2eb0*/  IMAD.WIDE R28, R5, 0x4, R26 ;  /* 0x00000004051c7825 */ /* 0x000fca00078e021a */
[----:B------:R-:W4:Y:S01]  /*2ec0*/  LDG.E R22, desc[UR12][R28.64] ;  /* 0x0000000c1c167981 */ /* 0x000f22000c1e1900 */
[----:B0-----:R-:W-:-:S04]  /*2ed0*/  IMAD.WIDE R16, R5, 0x4, R16 ;  /* 0x0000000405107825 */ /* 0x001fc800078e0210 */
[----:B------:R-:W-:-:S04]  /*2ee0*/  IMAD.WIDE R26, R5, 0x4, R16 ;  /* 0x00000004051a7825 */ /* 0x000fc800078e0210 */
[----:B--2--5:R-:W-:Y:S01]  /*2ef0*/  FFMA R24, R23, R20, R24 ;  /* 0x0000001417187223 */ /* 0x024fe20000000018 */
[----:B---3--:R-:W-:Y:S01]  /*2f00*/  FSET.BF.GTU.AND R20, R18, RZ, PT ;  /* 0x000000ff1214720a */ /* 0x008fe2000380c000 */
[----:B------:R-:W-:Y:S02]  /*2f10*/  IMAD.WIDE R18, R5, 0x4, R28 ;  /* 0x0000000405127825 */ /* 0x000fe400078e021c */
[----:B------:R4:W2:Y:S02]  /*2f20*/  LDG.E R28, desc[UR12][R16.64] ;  /* 0x0000000c101c7981 */ /* 0x0008a4000c1e1900 */
[----:B------:R-:W-:Y:S02]  /*2f30*/  FMUL R20, R24, R20 ;  /* 0x0000001418147220 */ /* 0x000fe40000400000 */
[----:B------:R0:W3:Y:S02]  /*2f40*/  LDG.E R29, desc[UR12][R18.64] ;  /* 0x0000000c121d7981 */ /* 0x0000e4000c1e1900 */
[----:B----4-:R-:W-:Y:S01]  /*2f50*/  FFMA R16, R23, R20, R12 ;  /* 0x0000001417107223 */ /* 0x010fe2000000000c */
[----:B------:R-:W-:Y:S01]  /*2f60*/  IMAD.WIDE R12, R5, 0x4, R18 ;  /* 0x00000004050c7825 */ /* 0x000fe200078e0212 */
[----:B------:R1:W4:Y:S04]  /*2f70*/  LDG.E R20, desc[UR12][R26.64] ;  /* 0x0000000c1a147981 */ /* 0x000328000c1e1900 */
[----:B------:R-:W4:Y:S01]  /*2f80*/  LDG.E R24, desc[UR12][R12.64] ;  /* 0x0000000c0c187981 */ /* 0x000f22000c1e1900 */
[----:B------:R-:W-:-:S05]  /*2f90*/  FSET.BF.GTU.AND R22, R22, RZ, PT ;  /* 0x000000ff1616720a */ /* 0x000fca000380c000 */
[----:B------:R-:W-:Y:S01]  /*2fa0*/  FMUL R22, R16, R22 ;  /* 0x0000001610167220 */ /* 0x000fe20000400000 */
[----:B------:R-:W-:-:S04]  /*2fb0*/  IMAD.WIDE R16, R5, 0x4, R26 ;  /* 0x0000000405107825 */ /* 0x000fc800078e021a */
[----:B0-----:R-:W-:-:S04]  /*2fc0*/  IMAD.WIDE R18, R5, 0x4, R12 ;  /* 0x0000000405127825 */ /* 0x001fc800078e020c */
[----:B--2---:R-:W-:Y:S01]  /*2fd0*/  FFMA R22, R23, R22, R28 ;  /* 0x0000001617167223 */ /* 0x004fe2000000001c */
[----:B---3--:R-:W-:-:S05]  /*2fe0*/  FSET.BF.GTU.AND R29, R29, RZ, PT ;  /* 0x000000ff1d1d720a */ /* 0x008fca000380c000 */
[----:B-1----:R-:W-:Y:S02]  /*2ff0*/  FMUL R26, R22, R29 ;  /* 0x0000001d161a7220 */ /* 0x002fe40000400000 */
[----:B------:R-:W2:Y:S02]  /*3000*/  LDG.E R22, desc[UR12][R16.64] ;  /* 0x0000000c10167981 */ /* 0x000ea4000c1e1900 */
[----:B----4-:R-:W-:Y:S02]  /*3010*/  FFMA R26, R23, R26, R20 ;  /* 0x0000001a171a7223 */ /* 0x010fe40000000014 */
[----:B------:R0:W3:Y:S01]  /*3020*/  LDG.E R20, desc[UR12][R18.64] ;  /* 0x0000000c12147981 */ /* 0x0000e2000c1e1900 */
[----:B------:R-:W-:Y:S01]  /*3030*/  FSET.BF.GTU.AND R27, R24, RZ, PT ;  /* 0x000000ff181b720a */ /* 0x000fe2000380c000 */
[----:B------:R-:W-:-:S04]  /*3040*/  IMAD.WIDE R28, R5, 0x4, R16 ;  /* 0x00000004051c7825 */ /* 0x000fc800078e0210 */
[----:B------:R-:W-:Y:S01]  /*3050*/  FMUL R26, R26, R27 ;  /* 0x0000001b1a1a7220 */ /* 0x000fe20000400000 */
[----:B------:R-:W4:Y:S01]  /*3060*/  LDG.E R24, desc[UR12][R28.64] ;  /* 0x0000000c1c187981 */ /* 0x000f22000c1e1900 */
[----:B0-----:R-:W-:-:S05]  /*3070*/  IMAD.WIDE R18, R5, 0x4, R18 ;  /* 0x0000000405127825 */ /* 0x001fca00078e0212 */
[----:B------:R-:W4:Y:S01]  /*3080*/  LDG.E R27, desc[UR12][R18.64] ;  /* 0x0000000c121b7981 */ /* 0x000f22000c1e1900 */
[----:B------:R-:W-:-:S04]  /*3090*/  IMAD.WIDE R16, R5, 0x4, R18 ;  /* 0x0000000405107825 */ /* 0x000fc800078e0212 */
[C---:B------:R-:W-:Y:S01]  /*30a0*/  IMAD.WIDE R12, R5.reuse, 0x4, R28 ;  /* 0x00000004050c7825 */ /* 0x040fe200078e021c */
[----:B------:R0:W4:Y:S04]  /*30b0*/  LDG.E R18, desc[UR12][R16.64] ;  /* 0x0000000c10127981 */ /* 0x000128000c1e1900 */
[----:B------:R1:W4:Y:S01]  /*30c0*/  LDG.E R28, desc[UR12][R12.64] ;  /* 0x0000000c0c1c7981 */ /* 0x000322000c1e1900 */
[----:B0-----:R-:W-:-:S04]  /*30d0*/  IMAD.WIDE R16, R5, 0x4, R16 ;  /* 0x0000000405107825 */ /* 0x001fc800078e0210 */
[----:B-1----:R-:W-:Y:S02]  /*30e0*/  IMAD.WIDE R12, R5, 0x4, R12 ;  /* 0x00000004050c7825 */ /* 0x002fe400078e020c */
[----:B------:R-:W4:Y:S04]  /*30f0*/  LDG.E R16, desc[UR12][R16.64] ;  /* 0x0000000c10107981 */ /* 0x000f28000c1e1900 */
[----:B------:R0:W4:Y:S01]  /*3100*/  LDG.E R12, desc[UR12][R12.64] ;  /* 0x0000000c0c0c7981 */ /* 0x000122000c1e1900 */
[----:B------:R-:W-:-:S04]  /*3110*/  IADD3 R21, PT, PT, R21, 0x8, RZ ;  /* 0x0000000815157810 */ /* 0x000fc80007ffe0ff */
[----:B------:R-:W-:Y:S01]  /*3120*/  ISETP.NE.AND P0, PT, R21, R25, PT ;  /* 0x000000191500720c */ /* 0x000fe20003f05270 */
[----:B--2---:R-:W-:Y:S01]  /*3130*/  FFMA R22, R23, R26, R22 ;  /* 0x0000001a17167223 */ /* 0x004fe20000000016 */
[----:B---3--:R-:W-:-:S05]  /*3140*/  FSET.BF.GTU.AND R29, R20, RZ, PT ;  /* 0x000000ff141d720a */ /* 0x008fca000380c000 */
[----:B------:R-:W-:-:S04]  /*3150*/  FMUL R22, R22, R29 ;  /* 0x0000001d16167220 */ /* 0x000fc80000400000 */
[----:B----4-:R-:W-:Y:S01]  /*3160*/  FFMA R22, R23, R22, R24 ;  /* 0x0000001617167223 */ /* 0x010fe20000000018 */
[----:B------:R-:W-:-:S05]  /*3170*/  FSET.BF.GTU.AND R27, R27, RZ, PT ;  /* 0x000000ff1b1b720a */ /* 0x000fca000380c000 */
[----:B------:R-:W-:Y:S01]  /*3180*/  FMUL R27, R22, R27 ;  /* 0x0000001b161b7220 */ /* 0x000fe20000400000 */
[----:B------:R-:W-:-:S03]  /*3190*/  FSET.BF.GTU.AND R18, R18, RZ, PT ;  /* 0x000000ff1212720a */ /* 0x000fc6000380c000 */
[----:B------:R-:W-:-:S04]  /*31a0*/  FFMA R27, R23, R27, R28 ;  /* 0x0000001b171b7223 */ /* 0x000fc8000000001c */
[----:B------:R-:W-:Y:S01]  /*31b0*/  FMUL R18, R27, R18 ;  /* 0x000000121b127220 */ /* 0x000fe20000400000 */
[----:B0-----:R-:W-:-:S03]  /*31c0*/  FSET.BF.GTU.AND R13, R16, RZ, PT ;  /* 0x000000ff100d720a */ /* 0x001fc6000380c000 */
[----:B------:R-:W-:-:S04]  /*31d0*/  FFMA R12, R23, R18, R12 ;  /* 0x00000012170c7223 */ /* 0x000fc8000000000c */
[----:B------:R-:W-:Y:S01]  /*31e0*/  FMUL R20, R12, R13 ;  /* 0x0000000d0c147220 */ /* 0x000fe20000400000 */
[----:B------:R-:W-:Y:S06]  /*31f0*/  @P0 BRA `(.L_x_38) ;  /* 0xfffffffc00040947 */ /* 0x000fec000383ffff */
.L_x_37:
[----:B------:R-:W-:Y:S05]  /*3200*/  BSYNC.RECONVERGENT B1 ;  /* 0x0000000000017941 */ /* 0x000fea0003800200 */
.L_x_36:
        /* <DEDUP_REMOVED lines=9> */
[----:B------:R-:W-:-:S05]  /*32a0*/  IADD3 R12, PT, PT, R10, R25, RZ ;  /* 0x000000190a0c7210 */ /* 0x000fca0007ffe0ff */
[----:B------:R-:W-:Y:S02]  /*32b0*/  IMAD R13, R12, R5, R4 ;  /* 0x000000050c0d7224 */ /* 0x000fe400078e0204 */
[----:B------:R-:W1:Y:S02]  /*32c0*/  LDC.64 R16, c[0x0][0x3e8] ;  /* 0x0000fa00ff107b82 */ /* 0x000e640000000a00 */
[----:B0-----:R-:W-:-:S05]  /*32d0*/  IMAD.WIDE R18, R13, 0x4, R18 ;  /* 0x000000040d127825 */ /* 0x001fca00078e0212 */
[----:B------:R0:W2:Y:S01]  /*32e0*/  LDG.E R22, desc[UR12][R18.64] ;  /* 0x0000000c12167981 */ /* 0x0000a2000c1e1900 */
[----:B-1----:R-:W-:-:S05]  /*32f0*/  IMAD.WIDE R16, R13, 0x4, R16 ;  /* 0x000000040d107825 */ /* 0x002fca00078e0210 */
[----:B------:R1:W3:Y:S01]  /*3300*/  LDG.E R27, desc[UR12][R16.64] ;  /* 0x0000000c101b7981 */ /* 0x0002e2000c1e1900 */
[----:B------:R-:W-:-:S04]  /*3310*/  IMAD.WIDE R28, R5, 0x4, R16 ;  /* 0x00000004051c7825 */ /* 0x000fc800078e0210 */
[C---:B0-----:R-:W-:Y:S01]  /*3320*/  IMAD.WIDE R18, R5.reuse, 0x4, R18 ;  /* 0x0000000405127825 */ /* 0x041fe200078e0212 */
[----:B------:R-:W4:Y:S04]  /*3330*/  LDG.E R24, desc[UR12][R28.64] ;  /* 0x0000000c1c187981 */ /* 0x000f28000c1e1900 */
[----:B------:R-:W4:Y:S01]  /*3340*/  LDG.E R26, desc[UR12][R18.64] ;  /* 0x0000000c121a7981 */ /* 0x000f22000c1e1900 */
[----:B-1----:R-:W-:-:S04]  /*3350*/  IMAD.WIDE R16, R5, 0x4, R18 ;  /* 0x0000000405107825 */ /* 0x002fc800078e0212 */
[C---:B------:R-:W-:Y:S02]  /*3360*/  IMAD.WIDE R12, R5.reuse, 0x4, R28 ;  /* 0x00000004050c7825 */ /* 0x040fe400078e021c */
[----:B------:R0:W4:Y:S04]  /*3370*/  LDG.E R29, desc[UR12][R16.64] ;  /* 0x0000000c101d7981 */ /* 0x000128000c1e1900 */
[----:B------:R1:W4:Y:S01]  /*3380*/  LDG.E R28, desc[UR12][R12.64] ;  /* 0x0000000c0c1c7981 */ /* 0x000322000c1e1900 */
[----:B0-----:R-:W-:-:S04]  /*3390*/  IMAD.WIDE R16, R5, 0x4, R16 ;  /* 0x0000000405107825 */ /* 0x001fc800078e0210 */
[----:B-1----:R-:W-:Y:S02]  /*33a0*/  IMAD.WIDE R12, R5, 0x4, R12 ;  /* 0x00000004050c7825 */ /* 0x002fe400078e020c */
[----:B------:R-:W4:Y:S04]  /*33b0*/  LDG.E R16, desc[UR12][R16.64] ;  /* 0x0000000c10107981 */ /* 0x000f28000c1e1900 */
[----:B------:R0:W4:Y:S01]  /*33c0*/  LDG.E R12, desc[UR12][R12.64] ;  /* 0x0000000c0c0c7981 */ /* 0x000122000c1e1900 */
[----:B------:R-:W-:Y:S02]  /*33d0*/  IADD3 R25, PT, PT, R25, 0x4, RZ ;  /* 0x0000000419197810 */ /* 0x000fe40007ffe0ff */
[----:B--2---:R-:W-:Y:S01]  /*33e0*/  FSET.BF.GTU.AND R22, R22, RZ, PT ;  /* 0x000000ff1616720a */ /* 0x004fe2000380c000 */
[----:B---3-5:R-:W-:-:S04]  /*33f0*/  FFMA R27, R20, R23, R27 ;  /* 0x00000017141b7223 */ /* 0x028fc8000000001b */
        /* <DEDUP_REMOVED lines=9> */
[----:B------:R-:W-:-:S07]  /*3490*/  FMUL R20, R12, R13 ;  /* 0x0000000d0c147220 */ /* 0x000fce0000400000 */
.L_x_40:
[----:B------:R-:W-:Y:S05]  /*34a0*/  BSYNC.RECONVERGENT B1 ;  /* 0x0000000000017941 */ /* 0x000fea0003800200 */
.L_x_39:
[----:B------:R-:W-:Y:S05]  /*34b0*/  @!P1 BRA `(.L_x_35) ;  /* 0x0000000000849947 */ /* 0x000fea0003800000 */
[----:B------:R-:W-:Y:S02]  /*34c0*/  ISETP.NE.AND P0, PT, R21, 0x1, PT ;  /* 0x000000011500780c */ /* 0x000fe40003f05270 */
[----:B------:R-:W-:-:S04]  /*34d0*/  LOP3.LUT R12, R7, 0x1, RZ, 0xc0, !PT ;  /* 0x00000001070c7812 */ /* 0x000fc800078ec0ff */
[----:B------:R-:W-:-:S07]  /*34e0*/  ISETP.NE.U32.AND P1, PT, R12, 0x1, PT ;  /* 0x000000010c00780c */ /* 0x000fce0003f25070 */
[----:B------:R-:W0:Y:S01]  /*34f0*/  @P0 LDC.64 R28, c[0x0][0x408] ;  /* 0x00010200ff1c0b82 */ /* 0x000e220000000a00 */
[----:B------:R-:W-:-:S05]  /*3500*/  @P0 IADD3 R12, PT, PT, R10, R25, RZ ;  /* 0x000000190a0c0210 */ /* 0x000fca0007ffe0ff */
[----:B------:R-:W-:Y:S02]  /*3510*/  @P0 IMAD R19, R12, R5, R4 ;  /* 0x000000050c130224 */ /* 0x000fe400078e0204 */
[----:B------:R-:W1:Y:S08]  /*3520*/  @P0 LDC.64 R26, c[0x0][0x3e8] ;  /* 0x0000fa00ff1a0b82 */ /* 0x000e700000000a00 */
[----:B------:R-:W2:Y:S08]  /*3530*/  @P1 LDC.64 R12, c[0x0][0x408] ;  /* 0x00010200ff0c1b82 */ /* 0x000eb00000000a00 */
[----:B------:R-:W3:Y:S01]  /*3540*/  @P1 LDC.64 R16, c[0x0][0x3e8] ;  /* 0x0000fa00ff101b82 */ /* 0x000ee20000000a00 */
[----:B0-----:R-:W-:Y:S01]  /*3550*/  @P0 IMAD.WIDE R28, R19, 0x4, R28 ;  /* 0x00000004131c0825 */ /* 0x001fe200078e021c */
[----:B------:R-:W-:-:S04]  /*3560*/  @P0 IADD3 R25, PT, PT, R25, 0x2, RZ ;  /* 0x0000000219190810 */ /* 0x000fc80007ffe0ff */
[----:B------:R-:W4:Y:S01]  /*3570*/  @P0 LDG.E R21, desc[UR12][R28.64] ;  /* 0x0000000c1c150981 */ /* 0x000f22000c1e1900 */
[----:B-1----:R-:W-:-:S04]  /*3580*/  @P0 IMAD.WIDE R26, R19, 0x4, R26 ;  /* 0x00000004131a0825 */ /* 0x002fc800078e021a */
[C---:B------:R-:W-:Y:S01]  /*3590*/  @P0 IMAD.WIDE R18, R5.reuse, 0x4, R28 ;  /* 0x0000000405120825 */ /* 0x040fe200078e021c */
[----:B------:R-:W4:Y:S05]  /*35a0*/  @P0 LDG.E R22, desc[UR12][R26.64] ;  /* 0x0000000c1a160981 */ /* 0x000f2a000c1e1900 */
[----:B------:R0:W4:Y:S02]  /*35b0*/  @P0 LDG.E R18, desc[UR12][R18.64] ;  /* 0x0000000c12120981 */ /* 0x000124000c1e1900 */
[----:B0-----:R-:W-:Y:S01]  /*35c0*/  @P1 IADD3 R19, PT, PT, R10, R25, RZ ;  /* 0x000000190a131210 */ /* 0x001fe20007ffe0ff */
[----:B------:R-:W-:-:S04]  /*35d0*/  @P0 IMAD.WIDE R24, R5, 0x4, R26 ;  /* 0x0000000405180825 */ /* 0x000fc800078e021a */
[----:B------:R-:W-:Y:S02]  /*35e0*/  @P1 IMAD R19, R19, R5, R4 ;  /* 0x0000000513131224 */ /* 0x000fe400078e0204 */
[----:B------:R-:W4:Y:S02]  /*35f0*/  @P0 LDG.E R24, desc[UR12][R24.64] ;  /* 0x0000000c18180981 */ /* 0x000f24000c1e1900 */
[----:B--2---:R-:W-:-:S04]  /*3600*/  @P1 IMAD.WIDE R12, R19, 0x4, R12 ;  /* 0x00000004130c1825 */ /* 0x004fc800078e020c */
[----:B---3--:R-:W-:Y:S02]  /*3610*/  @P1 IMAD.WIDE R16, R19, 0x4, R16 ;  /* 0x0000000413101825 */ /* 0x008fe400078e0210 */
[----:B------:R-:W2:Y:S04]  /*3620*/  @P1 LDG.E R12, desc[UR12][R12.64] ;  /* 0x0000000c0c0c1981 */ /* 0x000ea8000c1e1900 */
[----:B------:R-:W3:Y:S01]  /*3630*/  @P1 LDG.E R17, desc[UR12][R16.64] ;  /* 0x0000000c10111981 */ /* 0x000ee2000c1e1900 */
[----:B----4-:R-:W-:Y:S01]  /*3640*/  @P0 FSET.BF.GTU.AND R21, R21, RZ, PT ;  /* 0x000000ff1515020a */ /* 0x010fe2000380c000 */
[----:B-----5:R-:W-:-:S04]  /*3650*/  @P0 FFMA R22, R20, R23, R22 ;  /* 0x0000001714160223 */ /* 0x020fc80000000016 */
[----:B------:R-:W-:Y:S01]  /*3660*/  @P0 FMUL R21, R22, R21 ;  /* 0x0000001516150220 */ /* 0x000fe20000400000 */
[----:B------:R-:W-:-:S03]  /*3670*/  @P0 FSET.BF.GTU.AND R18, R18, RZ, PT ;  /* 0x000000ff1212020a */ /* 0x000fc6000380c000 */
[----:B------:R-:W-:-:S04]  /*3680*/  @P0 FFMA R21, R23, R21, R24 ;  /* 0x0000001517150223 */ /* 0x000fc80000000018 */
[----:B------:R-:W-:Y:S01]  /*3690*/  @P0 FMUL R20, R21, R18 ;  /* 0x0000001215140220 */ /* 0x000fe20000400000 */
[----:B--2---:R-:W-:-:S03]  /*36a0*/  @P1 FSET.BF.GTU.AND R18, R12, RZ, PT ;  /* 0x000000ff0c12120a */ /* 0x004fc6000380c000 */
[----:B---3--:R-:W-:-:S04]  /*36b0*/  @P1 FFMA R23, R20, R23, R17 ;  /* 0x0000001714171223 */ /* 0x008fc80000000011 */
[----:B------:R-:W-:-:S07]  /*36c0*/  @P1 FMUL R20, R23, R18 ;  /* 0x0000001217141220 */ /* 0x000fce0000400000 */
.L_x_35:
[----:B------:R-:W-:Y:S05]  /*36d0*/  BSYNC.RECONVERGENT B0 ;  /* 0x0000000000007941 */ /* 0x000fea0003800200 */
.L_x_34:
[----:B------:R-:W0:Y:S01]  /*36e0*/  LDC.64 R12, c[0x0][0x3e8] ;  /* 0x0000fa00ff0c7b82 */ /* 0x000e220000000a00 */
[----:B------:R-:W-:-:S04]  /*36f0*/  IMAD R25, R10, R5, R4 ;  /* 0x000000050a197224 */ /* 0x000fc800078e0204 */
[----:B0-----:R-:W-:-:S06]  /*3700*/  IMAD.WIDE R24, R25, 0x4, R12 ;  /* 0x0000000419187825 */ /* 0x001fcc00078e020c */
[----:B------:R0:W5:Y:S01]  /*3710*/  LDG.E R24, desc[UR12][R24.64] ;  /* 0x0000000c18187981 */ /* 0x000162000c1e1900 */
[----:B------:R-:W-:Y:S01]  /*3720*/  ISETP.GE.AND P0, PT, R7, 0x1, PT ;  /* 0x000000010700780c */ /* 0x000fe20003f06270 */
[----:B------:R-:W-:-:S12]  /*3730*/  BSSY.RECONVERGENT B0, `(.L_x_41) ;  /* 0x0000099000007945 */ /* 0x000fd80003800200 */
[----:B0-----:R-:W-:Y:S05]  /*3740*/  @!P0 BRA `(.L_x_42) ;  /* 0x00000008005c8947 */ /* 0x001fea0003800000 */
[----:B------:R0:W5:Y:S01]  /*3750*/  LDG.E R22, desc[UR12][R14.64] ;  /* 0x0000000c0e167981 */ /* 0x000162000c1e1900 */
[----:B------:R-:W-:Y:S01]  /*3760*/  ISETP.GE.U32.AND P0, PT, R7, 0x8, PT ;  /* 0x000000080700780c */ /* 0x000fe20003f06070 */
[----:B------:R-:W-:Y:S01]  /*3770*/  BSSY.RECONVERGENT B1, `(.L_x_43) ;  /* 0x0000048000017945 */ /* 0x000fe20003800200 */
[----:B-----5:R-:W-:-:S11]  /*3780*/  HFMA2 R23, -RZ, RZ, 0, 5.9604644775390625e-08 ;  /* 0x00000001ff177431 */ /* 0x020fd600000001ff */
[----:B0-----:R-:W-:Y:S05]  /*3790*/  @!P0 BRA `(.L_x_44) ;  /* 0x0000000400148947 */ /* 0x001fea0003800000 */
[----:B------:R-:W-:Y:S01]  /*37a0*/  BSSY.RECONVERGENT B2, `(.L_x_45) ;  /* 0x0000043000027945 */ /* 0x000fe20003800200 */
[----:B------:R-:W-:-:S07]  /*37b0*/  MOV R21, 0x1 ;  /* 0x0000000100157802 */ /* 0x000fce0000000f00 */
.L_x_46:
[----:B------:R-:W0:Y:S01]  /*37c0*/  LDC.64 R14, c[0x0][0x408] ;  /* 0x00010200ff0e7b82 */ /* 0x000e220000000a00 */
[----:B------:R-:W-:-:S05]  /*37d0*/  IADD3 R16, PT, PT, R21, -0x1, R10 ;  /* 0xffffffff15107810 */ /* 0x000fca0007ffe00a */
[----:B------:R-:W-:-:S04]  /*37e0*/  IMAD R16, R16, R5, R4 ;  /* 0x0000000510107224 */ /* 0x000fc800078e0204 */
[----:B0-----:R-:W-:-:S05]  /*37f0*/  IMAD.WIDE R14, R16, 0x4, R14 ;  /* 0x00000004100e7825 */ /* 0x001fca00078e020e */
[----:B------:R-:W2:Y:S01]  /*3800*/  LDG.E R18, desc[UR12][R14.64] ;  /* 0x0000000c0e127981 */ /* 0x000ea2000c1e1900 */
[----:B------:R-:W-:-:S05]  /*3810*/  IADD3 R17, PT, PT, R16, R5, RZ ;  /* 0x0000000510117210 */ /* 0x000fca0007ffe0ff */
[----:B------:R-:W-:-:S05]  /*3820*/  IMAD.WIDE R16, R17, 0x4, R12 ;  /* 0x0000000411107825 */ /* 0x000fca00078e020c */
[----:B------:R-:W3:Y:S01]  /*3830*/  LDG.E R27, desc[UR12][R16.64] ;  /* 0x0000000c101b7981 */ /* 0x000ee2000c1e1900 */
[----:B------:R-:W-:-:S05]  /*3840*/  IMAD.WIDE R28, R5, 0x4, R14 ;  /* 0x00000004051c7825 */ /* 0x000fca00078e020e */
[----:B------:R0:W4:Y:S02]  /*3850*/  LDG.E R14, desc[UR12][R28.64] ;  /* 0x0000000c1c0e7981 */ /* 0x000124000c1e1900 */
[----:B0-----:R-:W-:-:S05]  /*3860*/  IMAD.WIDE R28, R5, 0x4, R28 ;  /* 0x00000004051c7825 */ /* 0x001fca00078e021c */
[----:B------:R-:W5:Y:S01]  /*3870*/  LDG.E R25, desc[UR12][R28.64] ;  /* 0x0000000c1c197981 */ /* 0x000f62000c1e1900 */
[----:B--2---:R-:W-:Y:S01]  /*3880*/  FSET.BF.GT.AND R23, R18, RZ, PT ;  /* 0x000000ff1217720a */ /* 0x004fe20003804000 */
[----:B------:R-:W-:-:S04]  /*3890*/  IMAD.WIDE R18, R5, 0x4, R16 ;  /* 0x0000000405127825 */ /* 0x000fc800078e0210 */
[----:B------:R-:W-:Y:S02]  /*38a0*/  FMUL R24, R23, R24 ;  /* 0x0000001817187220 */ /* 0x000fe40000400000 */
[----:B------:R0:W2:Y:S01]  /*38b0*/  LDG.E R23, desc[UR12][R18.64] ;  /* 0x0000000c12177981 */ /* 0x0000a2000c1e1900 */
[----:B------:R-:W-:-:S04]  /*38c0*/  IMAD.WIDE R16, R5, 0x4, R28 ;  /* 0x0000000405107825 */ /* 0x000fc800078e021c */
[----:B0-----:R-:W-:-:S04]  /*38d0*/  IMAD.WIDE R18, R5, 0x4, R18 ;  /* 0x0000000405127825 */ /* 0x001fc800078e0212 */
[----:B---3--:R-:W-:Y:S02]  /*38e0*/  FFMA R27, R22, R24, R27 ;  /* 0x00000018161b7223 */ /* 0x008fe4000000001b */
[----:B------:R-:W3:Y:S04]  /*38f0*/  LDG.E R24, desc[UR12][R16.64] ;  /* 0x0000000c10187981 */ /* 0x000ee8000c1e1900 */
[----:B------:R0:W3:Y:S01]  /*3900*/  LDG.E R26, desc[UR12][R18.64] ;  /* 0x0000000c121a7981 */ /* 0x0000e2000c1e1900 */
[----:B----4-:R-:W-:Y:S01]  /*3910*/  FSET.BF.GT.AND R28, R14, RZ, PT ;  /* 0x000000ff0e1c720a */ /* 0x010fe20003804000 */
[----:B------:R-:W-:-:S04]  /*3920*/  IMAD.WIDE R14, R5, 0x4, R18 ;  /* 0x00000004050e7825 */ /* 0x000fc800078e0212 */
[----:B------:R-:W-:Y:S02]  /*3930*/  FMUL R28, R27, R28 ;  /* 0x0000001c1b1c7220 */ /* 0x000fe40000400000 */
[----:B------:R1:W4:Y:S01]  /*3940*/  LDG.E R27, desc[UR12][R14.64] ;  /* 0x0000000c0e1b7981 */ /* 0x000322000c1e1900 */
[----:B0-----:R-:W-:-:S04]  /*3950*/  IMAD.WIDE R18, R5, 0x4, R14 ;  /* 0x0000000405127825 */ /* 0x001fc800078e020e */
[----:B--2---:R-:W-:Y:S01]  /*3960*/  FFMA R23, R22, R28, R23 ;  /* 0x0000001c16177223 */ /* 0x004fe20000000017 */
[----:B-----5:R-:W-:-:S05]  /*3970*/  FSET.BF.GT.AND R28, R25, RZ, PT ;  /* 0x000000ff191c720a */ /* 0x020fca0003804000 */
[----:B------:R-:W-:Y:S01]  /*3980*/  FMUL R23, R23, R28 ;  /* 0x0000001c17177220 */ /* 0x000fe20000400000 */
[----:B------:R-:W-:Y:S01]  /*3990*/  IMAD.WIDE R28, R5, 0x4, R16 ;  /* 0x00000004051c7825 */ /* 0x000fe200078e0210 */
[----:B---3--:R-:W-:-:S03]  /*39a0*/  FSET.BF.GT.AND R25, R24, RZ, PT ;  /* 0x000000ff1819720a */ /* 0x008fc60003804000 */
[----:B------:R-:W-:Y:S02]  /*39b0*/  FFMA R26, R22, R23, R26 ;  /* 0x00000017161a7223 */ /* 0x000fe4000000001a */
[----:B------:R-:W2:Y:S01]  /*39c0*/  LDG.E R23, desc[UR12][R28.64] ;  /* 0x0000000c1c177981 */ /* 0x000ea2000c1e1900 */
[----:B------:R-:W-:-:S04]  /*39d0*/  IMAD.WIDE R16, R5, 0x4, R28 ;  /* 0x0000000405107825 */ /* 0x000fc800078e021c */
[----:B------:R-:W-:Y:S02]  /*39e0*/  FMUL R26, R26, R25 ;  /* 0x000000191a1a7220 */ /* 0x000fe40000400000 */
[----:B------:R0:W3:Y:S04]  /*39f0*/  LDG.E R25, desc[UR12][R18.64] ;  /* 0x0000000c12197981 */ /* 0x0000e8000c1e1900 */
[----:B------:R5:W3:Y:S01]  /*3a00*/  LDG.E R24, desc[UR12][R16.64] ;  /* 0x0000000c10187981 */ /* 0x000ae2000c1e1900 */
[----:B-1----:R-:W-:-:S04]  /*3a10*/  IMAD.WIDE R14, R5, 0x4, R16 ;  /* 0x00000004050e7825 */ /* 0x002fc800078e0210 */
[----:B----4-:R-:W-:Y:S01]  /*3a20*/  FFMA R26, R22, R26, R27 ;  /* 0x0000001a161a7223 */ /* 0x010fe2000000001b */
[C---:B0-----:R-:W-:Y:S01]  /*3a30*/  IMAD.WIDE R18, R5.reuse, 0x4, R18 ;  /* 0x0000000405127825 */ /* 0x041fe200078e0212 */
[----:B------:R0:W4:Y:S04]  /*3a40*/  LDG.E R27, desc[UR12][R14.64] ;  /* 0x0000000c0e1b7981 */ /* 0x000128000c1e1900 */
[----:B------:R-:W4:Y:S01]  /*3a50*/  LDG.E R29, desc[UR12][R18.64] ;  /* 0x0000000c121d7981 */ /* 0x000f22000c1e1900 */
[----:B-----5:R-:W-:-:S04]  /*3a60*/  IMAD.WIDE R16, R5, 0x4, R18 ;  /* 0x0000000405107825 */ /* 0x020fc800078e0212 */
[C---:B0-----:R-:W-:Y:S01]  /*3a70*/  IMAD.WIDE R14, R5.reuse, 0x4, R14 ;  /* 0x00000004050e7825 */ /* 0x041fe200078e020e */
[----:B------:R0:W5:Y:S05]  /*3a80*/  LDG.E R28, desc[UR12][R16.64] ;  /* 0x0000000c101c7981 */ /* 0x00016a000c1e1900 */
[----:B------:R1:W5:Y:S01]  /*3a90*/  LDG.E R14, desc[UR12][R14.64] ;  /* 0x0000000c0e0e7981 */ /* 0x000362000c1e1900 */
[----:B0-----:R-:W-:-:S06]  /*3aa0*/  IMAD.WIDE R16, R5, 0x4, R16 ;  /* 0x0000000405107825 */ /* 0x001fcc00078e0210 */
[----:B------:R-:W5:Y:S01]  /*3ab0*/  LDG.E R17, desc[UR12][R16.64] ;  /* 0x0000000c10117981 */ /* 0x000f62000c1e1900 */
[----:B-1----:R-:W-:Y:S02]  /*3ac0*/  IADD3 R15, PT, PT, R21, 0x7, RZ ;  /* 0x00000007150f7810 */ /* 0x002fe40007ffe0ff */
[----:B------:R-:W-:-:S04]  /*3ad0*/  LOP3.LUT R18, R7, 0x7ffffff8, RZ, 0xc0, !PT ;  /* 0x7ffffff807127812 */ /* 0x000fc800078ec0ff */
[----:B------:R-:W-:Y:S02]  /*3ae0*/  ISETP.NE.AND P0, PT, R15, R18, PT ;  /* 0x000000120f00720c */ /* 0x000fe40003f05270 */
[----:B------:R-:W-:Y:S02]  /*3af0*/  IADD3 R21, PT, PT, R21, 0x8, RZ ;  /* 0x0000000815157810 */ /* 0x000fe40007ffe0ff */
[----:B--2---:R-:W-:-:S05]  /*3b00*/  FSET.BF.GT.AND R23, R23, RZ, PT ;  /* 0x000000ff1717720a */ /* 0x004fca0003804000 */
[----:B------:R-:W-:Y:S01]  /*3b10*/  FMUL R23, R26, R23 ;  /* 0x000000171a177220 */ /* 0x000fe20000400000 */
[----:B---3--:R-:W-:-:S03]  /*3b20*/  FSET.BF.GT.AND R24, R24, RZ, PT ;  /* 0x000000ff1818720a */ /* 0x008fc60003804000 */
[----:B------:R-:W-:-:S04]  /*3b30*/  FFMA R23, R22, R23, R25 ;  /* 0x0000001716177223 */ /* 0x000fc80000000019 */
[----:B------:R-:W-:Y:S01]  /*3b40*/  FMUL R24, R23, R24 ;  /* 0x0000001817187220 */ /* 0x000fe20000400000 */
[----:B----4-:R-:W-:-:S03]  /*3b50*/  FSET.BF.GT.AND R27, R27, RZ, PT ;  /* 0x000000ff1b1b720a */ /* 0x010fc60003804000 */
[----:B------:R-:W-:-:S04]  /*3b60*/  FFMA R24, R22, R24, R29 ;  /* 0x0000001816187223 */ /* 0x000fc8000000001d */
[----:B------:R-:W-:-:S04]  /*3b70*/  FMUL R27, R24, R27 ;  /* 0x0000001b181b7220 */ /* 0x000fc80000400000 */
[----:B-----5:R-:W-:Y:S01]  /*3b80*/  FFMA R27, R22, R27, R28 ;  /* 0x0000001b161b7223 */ /* 0x020fe2000000001c */
[----:B------:R-:W-:-:S05]  /*3b90*/  FSET.BF.GT.AND R14, R14, RZ, PT ;  /* 0x000000ff0e0e720a */ /* 0x000fca0003804000 */
[----:B------:R-:W-:-:S04]  /*3ba0*/  FMUL R14, R27, R14 ;  /* 0x0000000e1b0e7220 */ /* 0x000fc80000400000 */
[----:B------:R-:W-:Y:S01]  /*3bb0*/  FFMA R24, R22, R14, R17 ;  /* 0x0000000e16187223 */ /* 0x000fe20000000011 */
[----:B------:R-:W-:Y:S06]  /*3bc0*/  @P0 BRA `(.L_x_46) ;  /* 0xfffffff800fc0947 */ /* 0x000fec000383ffff */
[----:B------:R-:W-:Y:S05]  /*3bd0*/  BSYNC.RECONVERGENT B2 ;  /* 0x0000000000027941 */ /* 0x000fea0003800200 */
.L_x_45:
[----:B------:R-:W-:-:S07]  /*3be0*/  MOV R23, R21 ;  /* 0x0000001500177202 */ /* 0x000fce0000000f00 */
.L_x_44:
[----:B------:R-:W-:Y:S05]  /*3bf0*/  BSYNC.RECONVERGENT B1 ;  /* 0x0000000000017941 */ /* 0x000fea0003800200 */
.L_x_43:
[----:B------:R-:W-:-:S04]  /*3c00*/  LOP3.LUT R14, R7, 0x7, RZ, 0xc0, !PT ;  /* 0x00000007070e7812 */ /* 0x000fc800078ec0ff */
[----:B------:R-:W-:-:S13]  /*3c10*/  ISETP.NE.AND P0, PT, R14, RZ, PT ;  /* 0x000000ff0e00720c */ /* 0x000fda0003f05270 */
[----:B------:R-:W-:Y:S05]  /*3c20*/  @!P0 BRA `(.L_x_42) ;  /* 0x0000000400248947 */ /* 0x000fea0003800000 */
[----:B------:R-:W-:Y:S01]  /*3c30*/  ISETP.GE.U32.AND P0, PT, R14, 0x4, PT ;  /* 0x000000040e00780c */ /* 0x000fe20003f06070 */
[----:B------:R-:W-:-:S12]  /*3c40*/  BSSY.RECONVERGENT B1, `(.L_x_47) ;  /* 0x0000023000017945 */ /* 0x000fd80003800200 */
[----:B------:R-:W-:Y:S05]  /*3c50*/  @!P0 BRA `(.L_x_48) ;  /* 0x0000000000848947 */ /* 0x000fea0003800000 */
[----:B------:R-:W0:Y:S01]  /*3c60*/  LDC.64 R18, c[0x0][0x408] ;  /* 0x00010200ff127b82 */ /* 0x000e220000000a00 */
[----:B------:R-:W-:-:S05]  /*3c70*/  IADD3 R14, PT, PT, R23, -0x1, R10 ;  /* 0xffffffff170e7810 */ /* 0x000fca0007ffe00a */
[----:B------:R-:W-:-:S05]  /*3c80*/  IMAD R14, R14, R5, R4 ;  /* 0x000000050e0e7224 */ /* 0x000fca00078e0204 */
[C---:B------:R-:W-:Y:S01]  /*3c90*/  IADD3 R17, PT, PT, R14.reuse, R5, RZ ;  /* 0x000000050e117210 */ /* 0x040fe20007ffe0ff */
[----:B0-----:R-:W-:-:S05]  /*3ca0*/  IMAD.WIDE R18, R14, 0x4, R18 ;  /* 0x000000040e127825 */ /* 0x001fca00078e0212 */
[----:B------:R-:W2:Y:S01]  /*3cb0*/  LDG.E R21, desc[UR12][R18.64] ;  /* 0x0000000c12157981 */ /* 0x000ea2000c1e1900 */
[----:B------:R-:W-:-:S04]  /*3cc0*/  IMAD.WIDE R28, R5, 0x4, R18 ;  /* 0x00000004051c7825 */ /* 0x000fc800078e0212 */
[----:B------:R-:W-:Y:S01]  /*3cd0*/  IMAD.WIDE R16, R17, 0x4, R12 ;  /* 0x0000000411107825 */ /* 0x000fe200078e020c */
[----:B------:R-:W3:Y:S04]  /*3ce0*/  LDG.E R26, desc[UR12][R28.64] ;  /* 0x0000000c1c1a7981 */ /* 0x000ee8000c1e1900 */
[----:B------:R0:W4:Y:S01]  /*3cf0*/  LDG.E R25, desc[UR12][R16.64] ;  /* 0x0000000c10197981 */ /* 0x000122000c1e1900 */
[----:B------:R-:W-:-:S05]  /*3d00*/  IMAD.WIDE R14, R5, 0x4, R28 ;  /* 0x00000004050e7825 */ /* 0x000fca00078e021c */
[----:B------:R1:W5:Y:S01]  /*3d10*/  LDG.E R27, desc[UR12][R14.64] ;  /* 0x0000000c0e1b7981 */ /* 0x000362000c1e1900 */
[----:B0-----:R-:W-:-:S05]  /*3d20*/  IMAD.WIDE R16, R5, 0x4, R16 ;  /* 0x0000000405107825 */ /* 0x001fca00078e0210 */
[----:B------:R-:W5:Y:S01]  /*3d30*/  LDG.E R29, desc[UR12][R16.64] ;  /* 0x0000000c101d7981 */ /* 0x000f62000c1e1900 */
[----:B-1----:R-:W-:-:S04]  /*3d40*/  IMAD.WIDE R14, R5, 0x4, R14 ;  /* 0x00000004050e7825 */ /* 0x002fc800078e020e */
[C---:B------:R-:W-:Y:S02]  /*3d50*/  IMAD.WIDE R18, R5.reuse, 0x4, R16 ;  /* 0x0000000405127825 */ /* 0x040fe400078e0210 */
[----:B------:R-:W5:Y:S04]  /*3d60*/  LDG.E R14, desc[UR12][R14.64] ;  /* 0x0000000c0e0e7981 */ /* 0x000f68000c1e1900 */
[----:B------:R0:W5:Y:S02]  /*3d70*/  LDG.E R28, desc[UR12][R18.64] ;  /* 0x0000000c121c7981 */ /* 0x000164000c1e1900 */
[----:B0-----:R-:W-:-:S06]  /*3d80*/  IMAD.WIDE R18, R5, 0x4, R18 ;  /* 0x0000000405127825 */ /* 0x001fcc00078e0212 */
[----:B------:R-:W5:Y:S01]  /*3d90*/  LDG.E R19, desc[UR12][R18.64] ;  /* 0x0000000c12137981 */ /* 0x000f62000c1e1900 */
[----:B------:R-:W-:Y:S02]  /*3da0*/  IADD3 R23, PT, PT, R23, 0x4, RZ ;  /* 0x0000000417177810 */ /* 0x000fe40007ffe0ff */
[----:B--2---:R-:W-:-:S05]  /*3db0*/  FSET.BF.GT.AND R21, R21, RZ, PT ;  /* 0x000000ff1515720a */ /* 0x004fca0003804000 */
[----:B------:R-:W-:Y:S01]  /*3dc0*/  FMUL R21, R24, R21 ;  /* 0x0000001518157220 */ /* 0x000fe20000400000 */
[----:B---3--:R-:W-:-:S03]  /*3dd0*/  FSET.BF.GT.AND R26, R26, RZ, PT ;  /* 0x000000ff1a1a720a */ /* 0x008fc60003804000 */
[----:B----4-:R-:W-:-:S04]  /*3de0*/  FFMA R21, R22, R21, R25 ;  /* 0x0000001516157223 */ /* 0x010fc80000000019 */
[----:B------:R-:W-:Y:S01]  /*3df0*/  FMUL R26, R21, R26 ;  /* 0x0000001a151a7220 */ /* 0x000fe20000400000 */
[----:B-----5:R-:W-:-:S03]  /*3e00*/  FSET.BF.GT.AND R27, R27, RZ, PT ;  /* 0x000000ff1b1b720a */ /* 0x020fc60003804000 */
[----:B------:R-:W-:-:S04]  /*3e10*/  FFMA R26, R22, R26, R29 ;  /* 0x0000001a161a7223 */ /* 0x000fc8000000001d */
[----:B------:R-:W-:Y:S01]  /*3e20*/  FMUL R27, R26, R27 ;  /* 0x0000001b1a1b7220 */ /* 0x000fe20000400000 */
[----:B------:R-:W-:-:S03]  /*3e30*/  FSET.BF.GT.AND R14, R14, RZ, PT ;  /* 0x000000ff0e0e720a */ /* 0x000fc60003804000 */
[----:B------:R-:W-:-:S04]  /*3e40*/  FFMA R27, R22, R27, R28 ;  /* 0x0000001b161b7223 */ /* 0x000fc8000000001c */
[----:B------:R-:W-:-:S04]  /*3e50*/  FMUL R14, R27, R14 ;  /* 0x0000000e1b0e7220 */ /* 0x000fc80000400000 */
[----:B------:R-:W-:-:S07]  /*3e60*/  FFMA R24, R22, R14, R19 ;  /* 0x0000000e16187223 */ /* 0x000fce0000000013 */
.L_x_48:
[----:B------:R-:W-:Y:S05]  /*3e70*/  BSYNC.RECONVERGENT B1 ;  /* 0x0000000000017941 */ /* 0x000fea0003800200 */
.L_x_47:
[----:B------:R-:W-:-:S04]  /*3e80*/  LOP3.LUT R14, R7, 0x3, RZ, 0xc0, !PT ;  /* 0x00000003070e7812 */ /* 0x000fc800078ec0ff */
[----:B------:R-:W-:-:S13]  /*3e90*/  ISETP.NE.AND P0, PT, R14, RZ, PT ;  /* 0x000000ff0e00720c */ /* 0x000fda0003f05270 */
[----:B------:R-:W-:Y:S05]  /*3ea0*/  @!P0 BRA `(.L_x_42) ;  /* 0x0000000000848947 */ /* 0x000fea0003800000 */
[----:B------:R-:W-:Y:S02]  /*3eb0*/  ISETP.NE.AND P0, PT, R14, 0x1, PT ;  /* 0x000000010e00780c */ /* 0x000fe40003f05270 */
[----:B------:R-:W-:-:S04]  /*3ec0*/  LOP3.LUT R14, R7, 0x1, RZ, 0xc0, !PT ;  /* 0x00000001070e7812 */ /* 0x000fc800078ec0ff */
[----:B------:R-:W-:-:S07]  /*3ed0*/  ISETP.NE.U32.AND P1, PT, R14, 0x1, PT ;  /* 0x000000010e00780c */ /* 0x000fce0003f25070 */
[----:B------:R-:W0:Y:S01]  /*3ee0*/  @P0 LDC.64 R26, c[0x0][0x408] ;  /* 0x00010200ff1a0b82 */ /* 0x000e220000000a00 */
[C---:B------:R-:W-:Y:S02]  /*3ef0*/  @P0 IADD3 R16, PT, PT, R23.reuse, -0x1, R10 ;  /* 0xffffffff17100810 */ /* 0x040fe40007ffe00a */
[----:B------:R-:W-:-:S03]  /*3f00*/  @P0 IADD3 R23, PT, PT, R23, 0x2, RZ ;  /* 0x0000000217170810 */ /* 0x000fc60007ffe0ff */
[-C--:B------:R-:W-:Y:S02]  /*3f10*/  @P0 IMAD R16, R16, R5.reuse, R4 ;  /* 0x0000000510100224 */ /* 0x080fe400078e0204 */
[----:B------:R-:W1:Y:S01]  /*3f20*/  @!P1 LDC.64 R14, c[0x0][0x408] ;  /* 0x00010200ff0e9b82 */ /* 0x000e620000000a00 */
[----:B------:R-:W-:Y:S02]  /*3f30*/  @!P1 IADD3 R23, PT, PT, R23, -0x1, R10 ;  /* 0xffffffff17179810 */ /* 0x000fe40007ffe00a */
[C---:B------:R-:W-:Y:S01]  /*3f40*/  @P0 IADD3 R19, PT, PT, R16.reuse, R5, RZ ;  /* 0x0000000510130210 */ /* 0x040fe20007ffe0ff */
[----:B0-----:R-:W-:-:S05]  /*3f50*/  @P0 IMAD.WIDE R26, R16, 0x4, R26 ;  /* 0x00000004101a0825 */ /* 0x001fca00078e021a */
[----:B------:R-:W2:Y:S01]  /*3f60*/  @P0 LDG.E R21, desc[UR12][R26.64] ;  /* 0x0000000c1a150981 */ /* 0x000ea2000c1e1900 */
[----:B------:R-:W-:-:S04]  /*3f70*/  @P0 IMAD.WIDE R16, R5, 0x4, R26 ;  /* 0x0000000405100825 */ /* 0x000fc800078e021a */
[----:B------:R-:W-:Y:S02]  /*3f80*/  @P0 IMAD.WIDE R18, R19, 0x4, R12 ;  /* 0x0000000413120825 */ /* 0x000fe400078e020c */
[----:B------:R-:W3:Y:S02]  /*3f90*/  @P0 LDG.E R16, desc[UR12][R16.64] ;  /* 0x0000000c10100981 */ /* 0x000ee4000c1e1900 */
[----:B------:R-:W-:Y:S02]  /*3fa0*/  @!P1 IMAD R23, R23, R5, R4 ;  /* 0x0000000517179224 */ /* 0x000fe400078e0204 */
[----:B------:R-:W4:Y:S01]  /*3fb0*/  @P0 LDG.E R25, desc[UR12][R18.64] ;  /* 0x0000000c12190981 */ /* 0x000f22000c1e1900 */
[----:B------:R-:W-:-:S04]  /*3fc0*/  @P0 IMAD.WIDE R28, R5, 0x4, R18 ;  /* 0x00000004051c0825 */ /* 0x000fc800078e0212 */
[C---:B-1----:R-:W-:Y:S01]  /*3fd0*/  @!P1 IMAD.WIDE R14, R23.reuse, 0x4, R14 ;  /* 0x00000004170e9825 */ /* 0x042fe200078e020e */
[----:B------:R-:W-:Y:S01]  /*3fe0*/  @!P1 IADD3 R23, PT, PT, R23, R5, RZ ;  /* 0x0000000517179210 */ /* 0x000fe20007ffe0ff */
[----:B------:R-:W5:Y:S04]  /*3ff0*/  @P0 LDG.E R29, desc[UR12][R28.64] ;  /* 0x0000000c1c1d0981 */ /* 0x000f68000c1e1900 */
[----:B------:R-:W5:Y:S01]  /*4000*/  @!P1 LDG.E R14, desc[UR12][R14.64] ;  /* 0x0000000c0e0e9981 */ /* 0x000f62000c1e1900 */
[----:B------:R-:W-:-:S06]  /*4010*/  @!P1 IMAD.WIDE R12, R23, 0x4, R12 ;  /* 0x00000004170c9825 */ /* 0x000fcc00078e020c */
[----:B------:R-:W5:Y:S01]  /*4020*/  @!P1 LDG.E R12, desc[UR12][R12.64] ;  /* 0x0000000c0c0c9981 */ /* 0x000f62000c1e1900 */
[----:B--2---:R-:W-:-:S05]  /*4030*/  @P0 FSET.BF.GT.AND R21, R21, RZ, PT ;  /* 0x000000ff1515020a */ /* 0x004fca0003804000 */
[----:B------:R-:W-:Y:S01]  /*4040*/  @P0 FMUL R21, R24, R21 ;  /* 0x0000001518150220 */ /* 0x000fe20000400000 */
[----:B---3--:R-:W-:-:S03]  /*4050*/  @P0 FSET.BF.GT.AND R16, R16, RZ, PT ;  /* 0x000000ff1010020a */ /* 0x008fc60003804000 */
[----:B----4-:R-:W-:-:S04]  /*4060*/  @P0 FFMA R21, R22, R21, R25 ;  /* 0x0000001516150223 */ /* 0x010fc80000000019 */
[----:B------:R-:W-:-:S04]  /*4070*/  @P0 FMUL R16, R21, R16 ;  /* 0x0000001015100220 */ /* 0x000fc80000400000 */
[----:B-----5:R-:W-:Y:S01]  /*4080*/  @P0 FFMA R24, R22, R16, R29 ;  /* 0x0000001016180223 */ /* 0x020fe2000000001d */
[----:B------:R-:W-:-:S05]  /*4090*/  @!P1 FSET.BF.GT.AND R17, R14, RZ, PT ;  /* 0x000000ff0e11920a */ /* 0x000fca0003804000 */
[----:B------:R-:W-:-:S04]  /*40a0*/  @!P1 FMUL R17, R24, R17 ;  /* 0x0000001118119220 */ /* 0x000fc80000400000 */
[----:B------:R-:W-:-:S07]  /*40b0*/  @!P1 FFMA R24, R22, R17, R12 ;  /* 0x0000001116189223 */ /* 0x000fce000000000c */
.L_x_42:
[----:B------:R-:W-:Y:S05]  /*40c0*/  BSYNC.RECONVERGENT B0 ;  /* 0x0000000000007941 */ /* 0x000fea0003800200 */
.L_x_41:
[----:B------:R-:W-:Y:S01]  /*40d0*/  ISETP.NE.AND P0, PT, R7, UR5, PT ;  /* 0x0000000507007c0c */ /* 0x000fe2000bf05270 */
[----:B------:R-:W0:-:S12]  /*40e0*/  LDC.64 R16, c[0x0][0x3d8] ;  /* 0x0000f600ff107b82 */ /* 0x000e180000000a00 */
[----:B------:R-:W1:Y:S01]  /*40f0*/  @P0 LDC.64 R12, c[0x0][0x408] ;  /* 0x00010200ff0c0b82 */ /* 0x000e620000000a00 */
[----:B------:R-:W-:-:S07]  /*4100*/  @P0 IADD3 R27, PT, PT, R4, R5, R9 ;  /* 0x00000005041b0210 */ /* 0x000fce0007ffe009 */
[----:B------:R-:W2:Y:S01]  /*4110*/  @P0 LDC.64 R14, c[0x0][0x388] ;  /* 0x0000e200ff0e0b82 */ /* 0x000ea20000000a00 */
[----:B-1----:R-:W-:-:S04]  /*4120*/  @P0 IMAD.WIDE R18, R0, 0x4, R12 ;  /* 0x0000000400120825 */ /* 0x002fc800078e020c */
[----:B------:R-:W-:Y:S02]  /*4130*/  @P0 IMAD.WIDE R26, R27, 0x4, R12 ;  /* 0x000000041b1a0825 */ /* 0x000fe400078e020c */
[----:B------:R1:W3:Y:S01]  /*4140*/  @P0 LDG.E R18, desc[UR12][R18.64] ;  /* 0x0000000c12120981 */ /* 0x0002e2000c1e1900 */
[----:B------:R-:W4:Y:S03]  /*4150*/  @P0 LDC.64 R12, c[0x0][0x3a8] ;  /* 0x0000ea00ff0c0b82 */ /* 0x000f260000000a00 */
[----:B------:R-:W3:Y:S01]  /*4160*/  @P0 LDG.E R27, desc[UR12][R26.64] ;  /* 0x0000000c1a1b0981 */ /* 0x000ee2000c1e1900 */
[----:B--2---:R-:W-:-:S04]  /*4170*/  @P0 IMAD.WIDE R14, R0, 0x4, R14 ;  /* 0x00000004000e0825 */ /* 0x004fc800078e020e */
[----:B-1----:R-:W-:Y:S02]  /*4180*/  HFMA2 R19, -RZ, RZ, 0, 0 ;  /* 0x00000000ff137431 */ /* 0x002fe400000001ff */
[----:B----45:R-:W-:-:S04]  /*4190*/  @P0 IMAD.WIDE R22, R0, 0x4, R12 ;  /* 0x0000000400160825 */ /* 0x030fc800078e020c */
[----:B0-----:R-:W-:Y:S01]  /*41a0*/  IMAD.WIDE R12, R6, 0x4, R16 ;  /* 0x00000004060c7825 */ /* 0x001fe200078e0210 */
[----:B---3--:R-:W-:-:S03]  /*41b0*/  @P0 FSET.BF.GT.AND R21, R18, RZ, PT ;  /* 0x000000ff1215020a */ /* 0x008fc60003804000 */
[----:B------:R-:W-:-:S04]  /*41c0*/  @P0 FMUL R24, R27, R24 ;  /* 0x000000181b180220 */ /* 0x000fc80000400000 */
[----:B------:R-:W-:-:S05]  /*41d0*/  @P0 FMUL R21, R24, R21 ;  /* 0x0000001518150220 */ /* 0x000fca0000400000 */
[----:B------:R0:W-:Y:S04]  /*41e0*/  @P0 STG.E desc[UR12][R14.64], R21 ;  /* 0x000000150e000986 */ /* 0x0001e8000c10190c */
[----:B------:R0:W-:Y:S01]  /*41f0*/  @P0 STG.E desc[UR12][R22.64], R20 ;  /* 0x0000001416000986 */ /* 0x0001e2000c10190c */
[----:B------:R-:W-:-:S13]  /*4200*/  ISETP.GE.AND P0, PT, R2, RZ, PT ;  /* 0x000000ff0200720c */ /* 0x000fda0003f06270 */
[----:B0-----:R-:W-:Y:S05]  /*4210*/  @!P0 BRA `(.L_x_49) ;  /* 0x0000000800e48947 */ /* 0x001fea0003800000 */
[----:B------:R0:W5:Y:S01]  /*4220*/  LDG.E R22, desc[UR12][R12.64] ;  /* 0x0000000c0c167981 */ /* 0x000162000c1e1900 */
[----:B------:R-:W-:Y:S01]  /*4230*/  VIMNMX R23, PT, PT, R7, UR5, PT ;  /* 0x0000000507177c48 */ /* 0x000fe2000bfe0100 */
[----:B------:R-:W1:Y:S01]  /*4240*/  LDC R21, c[0x0][0x42c] ;  /* 0x00010b00ff157b82 */ /* 0x000e620000000800 */
[----:B------:R-:W-:Y:S01]  /*4250*/  BSSY.RECONVERGENT B0, `(.L_x_50) ;  /* 0x0000058000007945 */ /* 0x000fe20003800200 */
[----:B------:R-:W-:Y:S02]  /*4260*/  MOV R19, RZ ;  /* 0x000000ff00137202 */ /* 0x000fe40000000f00 */
[CC--:B------:R-:W-:Y:S02]  /*4270*/  IADD3 R6, PT, PT, R23.reuse, -R2.reuse, RZ ;  /* 0x8000000217067210 */ /* 0x0c0fe40007ffe0ff */
[----:B------:R-:W-:Y:S02]  /*4280*/  IADD3 R23, PT, PT, -R23, R2, RZ ;  /* 0x0000000217177210 */ /* 0x000fe40007ffe1ff */
[----:B------:R-:W-:-:S13]  /*4290*/  ISETP.GT.U32.AND P0, PT, R6, -0x8, PT ;  /* 0xfffffff80600780c */ /* 0x000fda0003f04070 */
[----:B0-----:R-:W-:Y:S05]  /*42a0*/  @P0 BRA `(.L_x_51) ;  /* 0x0000000400480947 */ /* 0x001fea0003800000 */
[----:B------:R-:W-:Y:S01]  /*42b0*/  HFMA2 R19, -RZ, RZ, 0, 0 ;  /* 0x00000000ff137431 */ /* 0x000fe200000001ff */
[----:B------:R-:W-:-:S07]  /*42c0*/  MOV R6, RZ ;  /* 0x000000ff00067202 */ /* 0x000fce0000000f00 */
.L_x_52:
[----:B------:R-:W0:Y:S01]  /*42d0*/  LDC.64 R16, c[0x0][0x3f8] ;  /* 0x0000fe00ff107b82 */ /* 0x000e220000000a00 */
[----:B------:R-:W-:-:S04]  /*42e0*/  IADD3 R18, PT, PT, R10, -0x1, RZ ;  /* 0xffffffff0a127810 */ /* 0x000fc80007ffe0ff */
[----:B-1----:R-:W-:-:S03]  /*42f0*/  IADD3 R18, PT, PT, R18, R21, RZ ;  /* 0x0000001512127210 */ /* 0x002fc60007ffe0ff */
[----:B------:R-:W1:Y:S02]  /*4300*/  LDC.64 R14, c[0x0][0x418] ;  /* 0x00010600ff0e7b82 */ /* 0x000e640000000a00 */
[----:B------:R-:W-:-:S04]  /*4310*/  IMAD R25, R18, R5, R4 ;  /* 0x0000000512197224 */ /* 0x000fc800078e0204 */
[----:B0-----:R-:W-:-:S06]  /*4320*/  IMAD.WIDE R26, R25, 0x4, R16 ;  /* 0x00000004191a7825 */ /* 0x001fcc00078e0210 */
[----:B------:R-:W2:Y:S01]  /*4330*/  LDG.E R27, desc[UR12][R26.64] ;  /* 0x0000000c1a1b7981 */ /* 0x000ea2000c1e1900 */
[----:B-1----:R-:W-:-:S06]  /*4340*/  IMAD.WIDE R24, R25, 0x4, R14 ;  /* 0x0000000419187825 */ /* 0x002fcc00078e020e */
[----:B------:R0:W3:Y:S01]  /*4350*/  LDG.E R24, desc[UR12][R24.64] ;  /* 0x0000000c18187981 */ /* 0x0000e2000c1e1900 */
[----:B------:R-:W-:-:S05]  /*4360*/  IADD3 R29, PT, PT, R18, -0x1, RZ ;  /* 0xffffffff121d7810 */ /* 0x000fca0007ffe0ff */
[----:B0-----:R-:W-:Y:S02]  /*4370*/  IMAD R25, R29, R5, R4 ;  /* 0x000000051d197224 */ /* 0x001fe400078e0204 */
[----:B--2--5:R-:W-:Y:S01]  /*4380*/  FFMA R19, R22, R19, R27 ;  /* 0x0000001316137223 */ /* 0x024fe2000000001b */
[----:B---3--:R-:W-:-:S05]  /*4390*/  FSET.BF.GTU.AND R28, R24, RZ, PT ;  /* 0x000000ff181c720a */ /* 0x008fca000380c000 */
[----:B------:R-:W-:Y:S01]  /*43a0*/  FMUL R19, R19, R28 ;  /* 0x0000001c13137220 */ /* 0x000fe20000400000 */
[----:B------:R-:W-:-:S04]  /*43b0*/  IMAD.WIDE R28, R25, 0x4, R16 ;  /* 0x00000004191c7825 */ /* 0x000fc800078e0210 */
[----:B------:R-:W-:Y:S02]  /*43c0*/  IMAD.WIDE R24, R25, 0x4, R14 ;  /* 0x0000000419187825 */ /* 0x000fe400078e020e */
[----:B------:R-:W2:Y:S04]  /*43d0*/  LDG.E R29, desc[UR12][R28.64] ;  /* 0x0000000c1c1d7981 */ /* 0x000ea8000c1e1900 */
[----:B------:R-:W3:Y:S01]  /*43e0*/  LDG.E R26, desc[UR12][R24.64] ;  /* 0x0000000c181a7981 */ /* 0x000ee2000c1e1900 */
[----:B------:R-:W-:-:S05]  /*43f0*/  IADD3 R27, PT, PT, R18, -0x2, RZ ;  /* 0xfffffffe121b7810 */ /* 0x000fca0007ffe0ff */
[----:B------:R-:W-:Y:S02]  /*4400*/  IMAD R27, R27, R5, R4 ;  /* 0x000000051b1b7224 */ /* 0x000fe400078e0204 */
[----:B--2---:R-:W-:Y:S02]  /*4410*/  FFMA R19, R22, R19, R29 ;  /* 0x0000001316137223 */ /* 0x004fe4000000001d */
[----:B------:R-:W-:Y:S01]  /*4420*/  IMAD.WIDE R28, R27, 0x4, R16 ;  /* 0x000000041b1c7825 */ /* 0x000fe200078e0210 */
[----:B---3--:R-:W-:-:S05]  /*4430*/  FSET.BF.GTU.AND R26, R26, RZ, PT ;  /* 0x000000ff1a1a720a */ /* 0x008fca000380c000 */
[----:B------:R-:W2:Y:S01]  /*4440*/  LDG.E R29, desc[UR12][R28.64] ;  /* 0x0000000c1c1d7981 */ /* 0x000ea2000c1e1900 */
[----:B------:R-:W-:Y:S01]  /*4450*/  FMUL R19, R19, R26 ;  /* 0x0000001a13137220 */ /* 0x000fe20000400000 */
[----:B------:R-:W-:-:S06]  /*4460*/  IMAD.WIDE R26, R27, 0x4, R14 ;  /* 0x000000041b1a7825 */ /* 0x000fcc00078e020e */
[----:B------:R0:W3:Y:S01]  /*4470*/  LDG.E R26, desc[UR12][R26.64] ;  /* 0x0000000c1a1a7981 */ /* 0x0000e2000c1e1900 */
[----:B------:R-:W-:-:S05]  /*4480*/  IADD3 R25, PT, PT, R18, -0x3, RZ ;  /* 0xfffffffd12197810 */ /* 0x000fca0007ffe0ff */
[----:B0-----:R-:W-:Y:S02]  /*4490*/  IMAD R27, R25, R5, R4 ;  /* 0x00000005191b7224 */ /* 0x001fe400078e0204 */
[----:B--2---:R-:W-:Y:S01]  /*44a0*/  FFMA R19, R22, R19, R29 ;  /* 0x0000001316137223 */ /* 0x004fe2000000001d */
[----:B---3--:R-:W-:-:S05]  /*44b0*/  FSET.BF.GTU.AND R24, R26, RZ, PT ;  /* 0x000000ff1a18720a */ /* 0x008fca000380c000 */
[----:B------:R-:W-:Y:S01]  /*44c0*/  FMUL R19, R19, R24 ;  /* 0x0000001813137220 */ /* 0x000fe20000400000 */
[----:B------:R-:W-:-:S05]  /*44d0*/  IMAD.WIDE R24, R27, 0x4, R16 ;  /* 0x000000041b187825 */ /* 0x000fca00078e0210 */
[----:B------:R0:W2:Y:S02]  /*44e0*/  LDG.E R29, desc[UR12][R24.64] ;  /* 0x0000000c181d7981 */ /* 0x0000a4000c1e1900 */
[----:B0-----:R-:W-:-:S05]  /*44f0*/  IMAD.WIDE R24, R27, 0x4, R14 ;  /* 0x000000041b187825 */ /* 0x001fca00078e020e */
[----:B------:R-:W3:Y:S01]  /*4500*/  LDG.E R28, desc[UR12][R24.64] ;  /* 0x0000000c181c7981 */ /* 0x000ee2000c1e1900 */
[----:B------:R-:W-:-:S05]  /*4510*/  IADD3 R26, PT, PT, R18, -0x4, RZ ;  /* 0xfffffffc121a7810 */ /* 0x000fca0007ffe0ff */
[----:B------:R-:W-:Y:S02]  /*4520*/  IMAD R27, R26, R5, R4 ;  /* 0x000000051a1b7224 */ /* 0x000fe400078e0204 */
[----:B--2---:R-:W-:Y:S01]  /*4530*/  FFMA R19, R22, R19, R29 ;  /* 0x0000001316137223 */ /* 0x004fe2000000001d */
[----:B---3--:R-:W-:-:S05]  /*4540*/  FSET.BF.GTU.AND R28, R28, RZ, PT ;  /* 0x000000ff1c1c720a */ /* 0x008fca000380c000 */
[----:B------:R-:W-:Y:S01]  /*4550*/  FMUL R19, R19, R28 ;  /* 0x0000001c13137220 */ /* 0x000fe20000400000 */
[----:B------:R-:W-:-:S04]  /*4560*/  IMAD.WIDE R28, R27, 0x4, R16 ;  /* 0x000000041b1c7825 */ /* 0x000fc800078e0210 */
[----:B------:R-:W-:Y:S02]  /*4570*/  IMAD.WIDE R26, R27, 0x4, R14 ;  /* 0x000000041b1a7825 */ /* 0x000fe400078e020e */
[----:B------:R-:W2:Y:S04]  /*4580*/  LDG.E R29, desc[UR12][R28.64] ;  /* 0x0000000c1c1d7981 */ /* 0x000ea8000c1e1900 */
[----:B------:R-:W3:Y:S01]  /*4590*/  LDG.E R26, desc[UR12][R26.64] ;  /* 0x0000000c1a1a7981 */ /* 0x000ee2000c1e1900 */
[----:B--2---:R-:W-:Y:S01]  /*45a0*/  FFMA R29, R22, R19, R29 ;  /* 0x00000013161d7223 */ /* 0x004fe2000000001d */
[----:B------:R-:W-:Y:S02]  /*45b0*/  IADD3 R19, PT, PT, R18, -0x5, RZ ;  /* 0xfffffffb12137810 */ /* 0x000fe40007ffe0ff */
[----:B---3--:R-:W-:-:S03]  /*45c0*/  FSET.BF.GTU.AND R24, R26, RZ, PT ;  /* 0x000000ff1a18720a */ /* 0x008fc6000380c000 */
[----:B------:R-:W-:Y:S02]  /*45d0*/  IMAD R19, R19, R5, R4 ;  /* 0x0000000513137224 */ /* 0x000fe400078e0204 */
[----:B------:R-:W-:Y:S02]  /*45e0*/  FMUL R29, R29, R24 ;  /* 0x000000181d1d7220 */ /* 0x000fe40000400000 */
[----:B------:R-:W-:-:S06]  /*45f0*/  IMAD.WIDE R24, R19, 0x4, R16 ;  /* 0x0000000413187825 */ /* 0x000fcc00078e0210 */
[----:B------:R-:W2:Y:S01]  /*4600*/  LDG.E R25, desc[UR12][R24.64] ;  /* 0x0000000c18197981 */ /* 0x000ea2000c1e1900 */
[----:B------:R-:W-:Y:S02]  /*4610*/  IADD3 R18, PT, PT, R18, -0x6, RZ ;  /* 0xfffffffa12127810 */ /* 0x000fe40007ffe0ff */
[----:B------:R-:W-:Y:S01]  /*4620*/  IADD3 R21, PT, PT, R21, -0x8, RZ ;  /* 0xfffffff815157810 */ /* 0x000fe20007ffe0ff */
[----:B--2---:R-:W-:Y:S01]  /*4630*/  FFMA R24, R22, R29, R25 ;  /* 0x0000001d16187223 */ /* 0x004fe20000000019 */
[----:B------:R-:W-:-:S04]  /*4640*/  IMAD.WIDE R28, R19, 0x4, R14 ;  /* 0x00000004131c7825 */ /* 0x000fc800078e020e */
[----:B------:R-:W-:Y:S01]  /*4650*/  IMAD R19, R18, R5, R4 ;  /* 0x0000000512137224 */ /* 0x000fe200078e0204 */
[----:B------:R0:W2:Y:S01]  /*4660*/  LDG.E R25, desc[UR12][R28.64] ;  /* 0x0000000c1c197981 */ /* 0x0000a2000c1e1900 */
[----:B------:R-:W-:Y:S02]  /*4670*/  IADD3 R18, PT, PT, R10, R21, RZ ;  /* 0x000000150a127210 */ /* 0x000fe40007ffe0ff */
[----:B------:R-:W-:-:S06]  /*4680*/  IMAD.WIDE R26, R19, 0x4, R16 ;  /* 0x00000004131a7825 */ /* 0x000fcc00078e0210 */
[----:B------:R-:W3:Y:S01]  /*4690*/  LDG.E R27, desc[UR12][R26.64] ;  /* 0x0000000c1a1b7981 */ /* 0x000ee2000c1e1900 */
[----:B0-----:R-:W-:Y:S02]  /*46a0*/  IMAD R29, R18, R5, R4 ;  /* 0x00000005121d7224 */ /* 0x001fe400078e0204 */
[----:B------:R-:W-:-:S04]  /*46b0*/  IMAD.WIDE R18, R19, 0x4, R14 ;  /* 0x0000000413127825 */ /* 0x000fc800078e020e */
[C---:B------:R-:W-:Y:S02]  /*46c0*/  IMAD.WIDE R14, R29.reuse, 0x4, R14 ;  /* 0x000000041d0e7825 */ /* 0x040fe400078e020e */
[----:B------:R-:W4:Y:S02]  /*46d0*/  LDG.E R18, desc[UR12][R18.64] ;  /* 0x0000000c12127981 */ /* 0x000f24000c1e1900 */
[----:B------:R-:W-:Y:S02]  /*46e0*/  IMAD.WIDE R16, R29, 0x4, R16 ;  /* 0x000000041d107825 */ /* 0x000fe400078e0210 */
[----:B------:R-:W4:Y:S04]  /*46f0*/  LDG.E R14, desc[UR12][R14.64] ;  /* 0x0000000c0e0e7981 */ /* 0x000f28000c1e1900 */
[----:B------:R0:W4:Y:S01]  /*4700*/  LDG.E R17, desc[UR12][R16.64] ;  /* 0x0000000c10117981 */ /* 0x000122000c1e1900 */
[----:B------:R-:W-:-:S02]  /*4710*/  IADD3 R6, PT, PT, R6, 0x8, RZ ;  /* 0x0000000806067810 */ /* 0x000fc40007ffe0ff */
[----:B--2---:R-:W-:-:S05]  /*4720*/  FSET.BF.GTU.AND R25, R25, RZ, PT ;  /* 0x000000ff1919720a */ /* 0x004fca000380c000 */
[----:B------:R-:W-:-:S04]  /*4730*/  FMUL R24, R24, R25 ;  /* 0x0000001918187220 */ /* 0x000fc80000400000 */
[----:B---3--:R-:W-:Y:S01]  /*4740*/  FFMA R24, R22, R24, R27 ;  /* 0x0000001816187223 */ /* 0x008fe2000000001b */
[----:B------:R-:W-:-:S04]  /*4750*/  LOP3.LUT R27, R23, 0xfffffff8, RZ, 0xc0, !PT ;  /* 0xfffffff8171b7812 */ /* 0x000fc800078ec0ff */
[----:B------:R-:W-:Y:S02]  /*4760*/  ISETP.NE.AND P0, PT, R6, R27, PT ;  /* 0x0000001b0600720c */ /* 0x000fe40003f05270 */
[----:B----4-:R-:W-:-:S05]  /*4770*/  FSET.BF.GTU.AND R25, R18, RZ, PT ;  /* 0x000000ff1219720a */ /* 0x010fca000380c000 */
[----:B------:R-:W-:Y:S01]  /*4780*/  FMUL R24, R24, R25 ;  /* 0x0000001918187220 */ /* 0x000fe20000400000 */
[----:B0-----:R-:W-:-:S03]  /*4790*/  FSET.BF.GTU.AND R16, R14, RZ, PT ;  /* 0x000000ff0e10720a */ /* 0x001fc6000380c000 */
[----:B------:R-:W-:-:S04]  /*47a0*/  FFMA R17, R22, R24, R17 ;  /* 0x0000001816117223 */ /* 0x000fc80000000011 */
[----:B------:R-:W-:Y:S01]  /*47b0*/  FMUL R19, R17, R16 ;  /* 0x0000001011137220 */ /* 0x000fe20000400000 */
[----:B------:R-:W-:Y:S06]  /*47c0*/  @P0 BRA `(.L_x_52) ;  /* 0xfffffff800c00947 */ /* 0x000fec000383ffff */
.L_x_51:
[----:B------:R-:W-:Y:S05]  /*47d0*/  BSYNC.RECONVERGENT B0 ;  /* 0x0000000000007941 */ /* 0x000fea0003800200 */
.L_x_50:
[----:B------:R-:W-:Y:S01]  /*47e0*/  LOP3.LUT R6, R23, 0x7, RZ, 0xc0, !PT ;  /* 0x0000000717067812 */ /* 0x000fe200078ec0ff */
[----:B------:R-:W-:Y:S03]  /*47f0*/  BSSY.RECONVERGENT B0, `(.L_x_49) ;  /* 0x000005b000007945 */ /* 0x000fe60003800200 */
[----:B------:R-:W-:-:S13]  /*4800*/  ISETP.NE.AND P0, PT, R6, RZ, PT ;  /* 0x000000ff0600720c */ /* 0x000fda0003f05270 */
[----:B------:R-:W-:Y:S05]  /*4810*/  @!P0 BRA `(.L_x_53) ;  /* 0x0000000400608947 */ /* 0x000fea0003800000 */
[----:B------:R-:W-:Y:S01]  /*4820*/  ISETP.GE.U32.AND P0, PT, R6, 0x4, PT ;  /* 0x000000040600780c */ /* 0x000fe20003f06070 */
[----:B------:R-:W-:-:S12]  /*4830*/  BSSY.RECONVERGENT B1, `(.L_x_54) ;  /* 0x000002b000017945 */ /* 0x000fd80003800200 */
[----:B------:R-:W-:Y:S05]  /*4840*/  @!P0 BRA `(.L_x_55) ;  /* 0x0000000000a48947 */ /* 0x000fea0003800000 */
[----:B------:R-:W0:Y:S01]  /*4850*/  LDC.64 R14, c[0x0][0x3f8] ;  /* 0x0000fe00ff0e7b82 */ /* 0x000e220000000a00 */
[----:B-1----:R-:W-:-:S04]  /*4860*/  IADD3 R18, PT, PT, R10, R21, RZ ;  /* 0x000000150a127210 */ /* 0x002fc80007ffe0ff */
[----:B------:R-:W-:-:S03]  /*4870*/  IADD3 R6, PT, PT, R18, -0x1, RZ ;  /* 0xffffffff12067810 */ /* 0x000fc60007ffe0ff */
[----:B------:R-:W1:Y:S02]  /*4880*/  LDC.64 R16, c[0x0][0x418] ;  /* 0x00010600ff107b82 */ /* 0x000e640000000a00 */
[----:B------:R-:W-:-:S04]  /*4890*/  IMAD R25, R6, R5, R4 ;  /* 0x0000000506197224 */ /* 0x000fc800078e0204 */
[----:B0-----:R-:W-:Y:S02]  /*48a0*/  IMAD.WIDE R28, R25, 0x4, R14 ;  /* 0x00000004191c7825 */ /* 0x001fe400078e020e */
[----:B------:R-:W0:Y:S01]  /*48b0*/  LDC.64 R14, c[0x0][0x3f8] ;  /* 0x0000fe00ff0e7b82 */ /* 0x000e220000000a00 */
[----:B------:R-:W-:-:S03]  /*48c0*/  IADD3 R6, PT, PT, R18, -0x2, RZ ;  /* 0xfffffffe12067810 */ /* 0x000fc60007ffe0ff */
[----:B------:R-:W2:Y:S01]  /*48d0*/  LDG.E R28, desc[UR12][R28.64] ;  /* 0x0000000c1c1c7981 */ /* 0x000ea2000c1e1900 */
[----:B-1----:R-:W-:-:S04]  /*48e0*/  IMAD.WIDE R24, R25, 0x4, R16 ;  /* 0x0000000419187825 */ /* 0x002fc800078e0210 */
[----:B------:R-:W-:Y:S02]  /*48f0*/  IMAD R6, R6, R5, R4 ;  /* 0x0000000506067224 */ /* 0x000fe400078e0204 */
[----:B------:R-:W3:Y:S02]  /*4900*/  LDG.E R24, desc[UR12][R24.64] ;  /* 0x0000000c18187981 */ /* 0x000ee4000c1e1900 */
[----:B0-----:R-:W-:-:S06]  /*4910*/  IMAD.WIDE R26, R6, 0x4, R14 ;  /* 0x00000004061a7825 */ /* 0x001fcc00078e020e */
[----:B------:R-:W4:Y:S01]  /*4920*/  LDG.E R27, desc[UR12][R26.64] ;  /* 0x0000000c1a1b7981 */ /* 0x000f22000c1e1900 */
[----:B--2--5:R-:W-:Y:S01]  /*4930*/  FFMA R19, R19, R22, R28 ;  /* 0x0000001613137223 */ /* 0x024fe2000000001c */
[----:B---3--:R-:W-:-:S05]  /*4940*/  FSET.BF.GTU.AND R24, R24, RZ, PT ;  /* 0x000000ff1818720a */ /* 0x008fca000380c000 */
[----:B------:R-:W-:Y:S01]  /*4950*/  FMUL R19, R19, R24 ;  /* 0x0000001813137220 */ /* 0x000fe20000400000 */
[----:B------:R-:W-:Y:S01]  /*4960*/  IADD3 R24, PT, PT, R18, -0x3, RZ ;  /* 0xfffffffd12187810 */ /* 0x000fe20007ffe0ff */
[----:B------:R-:W-:-:S05]  /*4970*/  IMAD.WIDE R28, R6, 0x4, R16 ;  /* 0x00000004061c7825 */ /* 0x000fca00078e0210 */
[----:B------:R-:W2:Y:S01]  /*4980*/  LDG.E R6, desc[UR12][R28.64] ;  /* 0x0000000c1c067981 */ /* 0x000ea2000c1e1900 */
[----:B----4-:R-:W-:Y:S01]  /*4990*/  FFMA R26, R22, R19, R27 ;  /* 0x00000013161a7223 */ /* 0x010fe2000000001b */
[----:B------:R-:W-:-:S04]  /*49a0*/  IMAD R19, R24, R5, R4 ;  /* 0x0000000518137224 */ /* 0x000fc800078e0204 */
[----:B------:R-:W-:-:S06]  /*49b0*/  IMAD.WIDE R24, R19, 0x4, R14 ;  /* 0x0000000413187825 */ /* 0x000fcc00078e020e */
[----:B------:R0:W3:Y:S02]  /*49c0*/  LDG.E R25, desc[UR12][R24.64] ;  /* 0x0000000c18197981 */ /* 0x0000e4000c1e1900 */
[----:B0-----:R-:W-:Y:S01]  /*49d0*/  IADD3 R24, PT, PT, R18, -0x4, RZ ;  /* 0xfffffffc12187810 */ /* 0x001fe20007ffe0ff */
[----:B------:R-:W-:-:S04]  /*49e0*/  IMAD.WIDE R18, R19, 0x4, R16 ;  /* 0x0000000413127825 */ /* 0x000fc800078e0210 */
[----:B------:R-:W-:Y:S02]  /*49f0*/  IMAD R27, R24, R5, R4 ;  /* 0x00000005181b7224 */ /* 0x000fe400078e0204 */
[----:B------:R-:W4:Y:S02]  /*4a00*/  LDG.E R18, desc[UR12][R18.64] ;  /* 0x0000000c12127981 */ /* 0x000f24000c1e1900 */
[----:B------:R-:W-:-:S04]  /*4a10*/  IMAD.WIDE R16, R27, 0x4, R16 ;  /* 0x000000041b107825 */ /* 0x000fc800078e0210 */
[----:B------:R-:W-:Y:S02]  /*4a20*/  IMAD.WIDE R14, R27, 0x4, R14 ;  /* 0x000000041b0e7825 */ /* 0x000fe400078e020e */
[----:B------:R-:W4:Y:S04]  /*4a30*/  LDG.E R16, desc[UR12][R16.64] ;  /* 0x0000000c10107981 */ /* 0x000f28000c1e1900 */
[----:B------:R-:W4:Y:S01]  /*4a40*/  LDG.E R14, desc[UR12][R14.64] ;  /* 0x0000000c0e0e7981 */ /* 0x000f22000c1e1900 */
[----:B------:R-:W-:Y:S02]  /*4a50*/  IADD3 R21, PT, PT, R21, -0x4, RZ ;  /* 0xfffffffc15157810 */ /* 0x000fe40007ffe0ff */
[----:B--2---:R-:W-:-:S05]  /*4a60*/  FSET.BF.GTU.AND R27, R6, RZ, PT ;  /* 0x000000ff061b720a */ /* 0x004fca000380c000 */
[----:B------:R-:W-:-:S04]  /*4a70*/  FMUL R26, R26, R27 ;  /* 0x0000001b1a1a7220 */ /* 0x000fc80000400000 */
[----:B---3--:R-:W-:Y:S01]  /*4a80*/  FFMA R25, R22, R26, R25 ;  /* 0x0000001a16197223 */ /* 0x008fe20000000019 */
[----:B----4-:R-:W-:-:S05]  /*4a90*/  FSET.BF.GTU.AND R6, R18, RZ, PT ;  /* 0x000000ff1206720a */ /* 0x010fca000380c000 */
[----:B------:R-:W-:Y:S01]  /*4aa0*/  FMUL R25, R25, R6 ;  /* 0x0000000619197220 */ /* 0x000fe20000400000 */
[----:B------:R-:W-:-:S03]  /*4ab0*/  FSET.BF.GTU.AND R6, R16, RZ, PT ;  /* 0x000000ff1006720a */ /* 0x000fc6000380c000 */
[----:B------:R-:W-:-:S04]  /*4ac0*/  FFMA R25, R22, R25, R14 ;  /* 0x0000001916197223 */ /* 0x000fc8000000000e */
[----:B------:R-:W-:-:S07]  /*4ad0*/  FMUL R19, R25, R6 ;  /* 0x0000000619137220 */ /* 0x000fce0000400000 */
.L_x_55:
[----:B------:R-:W-:Y:S05]  /*4ae0*/  BSYNC.RECONVERGENT B1 ;  /* 0x0000000000017941 */ /* 0x000fea0003800200 */
.L_x_54:
        /* <DEDUP_REMOVED lines=9> */
[----:B-1----:R-:W-:-:S04]  /*4b80*/  IADD3 R6, PT, PT, R10, R21, RZ ;  /* 0x000000150a067210 */ /* 0x002fc80007ffe0ff */
[C---:B------:R-:W-:Y:S02]  /*4b90*/  IADD3 R14, PT, PT, R6.reuse, -0x1, RZ ;  /* 0xffffffff060e7810 */ /* 0x040fe40007ffe0ff */
[----:B------:R-:W-:Y:S01]  /*4ba0*/  IADD3 R6, PT, PT, R6, -0x2, RZ ;  /* 0xfffffffe06067810 */ /* 0x000fe20007ffe0ff */
[----:B------:R-:W1:Y:S02]  /*4bb0*/  LDC.64 R26, c[0x0][0x3f8] ;  /* 0x0000fe00ff1a7b82 */ /* 0x000e640000000a00 */
[-CC-:B------:R-:W-:Y:S02]  /*4bc0*/  IMAD R25, R14, R5.reuse, R4.reuse ;  /* 0x000000050e197224 */ /* 0x180fe400078e0204 */
[----:B------:R-:W-:Y:S02]  /*4bd0*/  IMAD R23, R6, R5, R4 ;  /* 0x0000000506177224 */ /* 0x000fe400078e0204 */
[----:B0-----:R-:W-:-:S04]  /*4be0*/  IMAD.WIDE R14, R25, 0x4, R16 ;  /* 0x00000004190e7825 */ /* 0x001fc800078e0210 */
[----:B-1----:R-:W-:Y:S02]  /*4bf0*/  IMAD.WIDE R24, R25, 0x4, R26 ;  /* 0x0000000419187825 */ /* 0x002fe400078e021a */
[----:B------:R-:W2:Y:S02]  /*4c00*/  LDG.E R14, desc[UR12][R14.64] ;  /* 0x0000000c0e0e7981 */ /* 0x000ea4000c1e1900 */
[C---:B------:R-:W-:Y:S02]  /*4c10*/  IMAD.WIDE R16, R23.reuse, 0x4, R16 ;  /* 0x0000000417107825 */ /* 0x040fe400078e0210 */
[----:B------:R-:W3:Y:S02]  /*4c20*/  LDG.E R24, desc[UR12][R24.64] ;  /* 0x0000000c18187981 */ /* 0x000ee4000c1e1900 */
[----:B------:R-:W-:Y:S02]  /*4c30*/  IMAD.WIDE R26, R23, 0x4, R26 ;  /* 0x00000004171a7825 */ /* 0x000fe400078e021a */
[----:B------:R-:W4:Y:S04]  /*4c40*/  LDG.E R16, desc[UR12][R16.64] ;  /* 0x0000000c10107981 */ /* 0x000f28000c1e1900 */
[----:B------:R-:W4:Y:S01]  /*4c50*/  LDG.E R27, desc[UR12][R26.64] ;  /* 0x0000000c1a1b7981 */ /* 0x000f22000c1e1900 */
[----:B------:R-:W-:-:S02]  /*4c60*/  IADD3 R21, PT, PT, R21, -0x2, RZ ;  /* 0xfffffffe15157810 */ /* 0x000fc40007ffe0ff */
[----:B--2---:R-:W-:Y:S01]  /*4c70*/  FSET.BF.GTU.AND R6, R14, RZ, PT ;  /* 0x000000ff0e06720a */ /* 0x004fe2000380c000 */
[----:B---3-5:R-:W-:-:S04]  /*4c80*/  FFMA R19, R19, R22, R24 ;  /* 0x0000001613137223 */ /* 0x028fc80000000018 */
[----:B------:R-:W-:Y:S01]  /*4c90*/  FMUL R19, R19, R6 ;  /* 0x0000000613137220 */ /* 0x000fe20000400000 */
[----:B----4-:R-:W-:-:S03]  /*4ca0*/  FSET.BF.GTU.AND R6, R16, RZ, PT ;  /* 0x000000ff1006720a */ /* 0x010fc6000380c000 */
[----:B------:R-:W-:-:S04]  /*4cb0*/  FFMA R19, R22, R19, R27 ;  /* 0x0000001316137223 */ /* 0x000fc8000000001b */
[----:B------:R-:W-:-:S07]  /*4cc0*/  FMUL R19, R19, R6 ;  /* 0x0000000613137220 */ /* 0x000fce0000400000 */
.L_x_57:
[----:B------:R-:W-:Y:S05]  /*4cd0*/  BSYNC.RECONVERGENT B1 ;  /* 0x0000000000017941 */ /* 0x000fea0003800200 */
.L_x_56:
[----:B------:R-:W-:Y:S05]  /*4ce0*/  @P1 BRA `(.L_x_53) ;  /* 0x00000000002c1947 */ /* 0x000fea0003800000 */
[----:B------:R-:W0:Y:S01]  /*4cf0*/  LDC.64 R14, c[0x0][0x418] ;  /* 0x00010600ff0e7b82 */ /* 0x000e220000000a00 */
[----:B-1----:R-:W-:-:S05]  /*4d00*/  IADD3 R21, PT, PT, R21, -0x1, R10 ;  /* 0xffffffff15157810 */ /* 0x002fca0007ffe00a */
[----:B------:R-:W-:Y:S02]  /*4d10*/  IMAD R21, R21, R5, R4 ;  /* 0x0000000515157224 */ /* 0x000fe400078e0204 */
[----:B------:R-:W1:Y:S02]  /*4d20*/  LDC.64 R16, c[0x0][0x3f8] ;  /* 0x0000fe00ff107b82 */ /* 0x000e640000000a00 */
[----:B0-----:R-:W-:-:S06]  /*4d30*/  IMAD.WIDE R14, R21, 0x4, R14 ;  /* 0x00000004150e7825 */ /* 0x001fcc00078e020e */
[----:B------:R-:W2:Y:S01]  /*4d40*/  LDG.E R14, desc[UR12][R14.64] ;  /* 0x0000000c0e0e7981 */ /* 0x000ea2000c1e1900 */
[----:B-1----:R-:W-:-:S06]  /*4d50*/  IMAD.WIDE R16, R21, 0x4, R16 ;  /* 0x0000000415107825 */ /* 0x002fcc00078e0210 */
[----:B------:R-:W3:Y:S01]  /*4d60*/  LDG.E R16, desc[UR12][R16.64] ;  /* 0x0000000c10107981 */ /* 0x000ee2000c1e1900 */
[----:B--2---:R-:W-:Y:S01]  /*4d70*/  FSET.BF.GTU.AND R6, R14, RZ, PT ;  /* 0x000000ff0e06720a */ /* 0x004fe2000380c000 */
[----:B---3-5:R-:W-:-:S04]  /*4d80*/  FFMA R19, R19, R22, R16 ;  /* 0x0000001613137223 */ /* 0x028fc80000000010 */
[----:B------:R-:W-:-:S07]  /*4d90*/  FMUL R19, R19, R6 ;  /* 0x0000000613137220 */ /* 0x000fce0000400000 */
.L_x_53:
[----:B------:R-:W-:Y:S05]  /*4da0*/  BSYNC.RECONVERGENT B0 ;  /* 0x0000000000007941 */ /* 0x000fea0003800200 */
.L_x_49:
[----:B------:R-:W0:Y:S01]  /*4db0*/  LDC.64 R14, c[0x0][0x3f8] ;  /* 0x0000fe00ff0e7b82 */ /* 0x000e220000000a00 */
[----:B------:R-:W-:-:S05]  /*4dc0*/  IADD3 R6, PT, PT, R10, UR5, RZ ;  /* 0x000000050a067c10 */ /* 0x000fca000fffe0ff */
[----:B------:R-:W-:Y:S02]  /*4dd0*/  IMAD R25, R6, R5, R4 ;  /* 0x0000000506197224 */ /* 0x000fe400078e0204 */
[----:B------:R-:W1:Y:S02]  /*4de0*/  LDC R6, c[0x0][0x42c] ;  /* 0x00010b00ff067b82 */ /* 0x000e640000000800 */
        /* <DEDUP_REMOVED lines=8> */
[----:B------:R-:W-:Y:S01]  /*4e70*/  BSSY.RECONVERGENT B1, `(.L_x_60) ;  /* 0x0000054000017945 */ /* 0x000fe20003800200 */
[----:B------:R-:W-:Y:S02]  /*4e80*/  LOP3.LUT R17, RZ, R7, RZ, 0x33, !PT ;  /* 0x00000007ff117212 */ /* 0x000fe400078e33ff */
[----:B------:R-:W-:Y:S02]  /*4e90*/  ISETP.GE.U32.AND P0, PT, R16, 0x7, PT ;  /* 0x000000071000780c */ /* 0x000fe40003f06070 */
[----:B------:R-:W-:-:S11]  /*4ea0*/  IADD3 R18, PT, PT, R17, R2, RZ ;  /* 0x0000000211127210 */ /* 0x000fd60007ffe0ff */
[----:B0-----:R-:W-:Y:S05]  /*4eb0*/  @!P0 BRA `(.L_x_61) ;  /* 0x00000004003c8947 */ /* 0x001fea0003800000 */
[----:B------:R-:W0:Y:S01]  /*4ec0*/  LDC.64 R12, c[0x0][0x418] ;  /* 0x00010600ff0c7b82 */ /* 0x000e220000000a00 */
[----:B------:R-:W-:-:S07]  /*4ed0*/  MOV R2, RZ ;  /* 0x000000ff00027202 */ /* 0x000fce0000000f00 */
.L_x_62:
[----:B------:R-:W-:-:S05]  /*4ee0*/  IADD3 R25, PT, PT, R10, R21, RZ ;  /* 0x000000150a197210 */ /* 0x000fca0007ffe0ff */
[----:B------:R-:W-:-:S05]  /*4ef0*/  IMAD R23, R25, R5, R4 ;  /* 0x0000000519177224 */ /* 0x000fca00078e0204 */
[----:B------:R-:W-:-:S05]  /*4f00*/  IADD3 R27, PT, PT, R23, R5, RZ ;  /* 0x00000005171b7210 */ /* 0x000fca0007ffe0ff */
[----:B0-----:R-:W-:-:S04]  /*4f10*/  IMAD.WIDE R26, R27, 0x4, R12 ;  /* 0x000000041b1a7825 */ /* 0x001fc800078e020c */
[C---:B------:R-:W-:Y:S02]  /*4f20*/  IMAD.WIDE R16, R23.reuse, 0x4, R12 ;  /* 0x0000000417107825 */ /* 0x040fe400078e020c */
[----:B------:R-:W2:Y:S02]  /*4f30*/  LDG.E R26, desc[UR12][R26.64] ;  /* 0x0000000c1a1a7981 */ /* 0x000ea4000c1e1900 */
[----:B-----5:R-:W-:Y:S02]  /*4f40*/  IMAD.WIDE R22, R23, 0x4, R14 ;  /* 0x0000000417167825 */ /* 0x020fe400078e020e */
[----:B------:R0:W3:Y:S04]  /*4f50*/  LDG.E R16, desc[UR12][R16.64] ;  /* 0x0000000c10107981 */ /* 0x0000e8000c1e1900 */
[----:B------:R-:W4:Y:S01]  /*4f60*/  LDG.E R23, desc[UR12][R22.64] ;  /* 0x0000000c16177981 */ /* 0x000f22000c1e1900 */
[----:B------:R-:W-:-:S05]  /*4f70*/  IADD3 R28, PT, PT, R25, -0x1, RZ ;  /* 0xffffffff191c7810 */ /* 0x000fca0007ffe0ff */
[CC--:B0-----:R-:W-:Y:S02]  /*4f80*/  IMAD R17, R28.reuse, R5.reuse, R4 ;  /* 0x000000051c117224 */ /* 0x0c1fe400078e0204 */
[----:B------:R-:W-:-:S05]  /*4f90*/  IMAD R28, R28, R5, -R5 ;  /* 0x000000051c1c7224 */ /* 0x000fca00078e0a05 */
[----:B------:R-:W-:Y:S02]  /*4fa0*/  IADD3 R27, PT, PT, R4, R28, RZ ;  /* 0x0000001c041b7210 */ /* 0x000fe40007ffe0ff */
[----:B--2---:R-:W-:-:S05]  /*4fb0*/  FSET.BF.GT.AND R29, R26, RZ, PT ;  /* 0x000000ff1a1d720a */ /* 0x004fca0003804000 */
[----:B------:R-:W-:Y:S01]  /*4fc0*/  FMUL R29, R29, R24 ;  /* 0x000000181d1d7220 */ /* 0x000fe20000400000 */
[----:B---3--:R-:W-:-:S03]  /*4fd0*/  FSET.BF.GT.AND R24, R16, RZ, PT ;  /* 0x000000ff1018720a */ /* 0x008fc60003804000 */
[----:B----4-:R-:W-:-:S04]  /*4fe0*/  FFMA R29, R6, R29, R23 ;  /* 0x0000001d061d7223 */ /* 0x010fc80000000017 */
[----:B------:R-:W-:Y:S01]  /*4ff0*/  FMUL R29, R29, R24 ;  /* 0x000000181d1d7220 */ /* 0x000fe20000400000 */
[----:B------:R-:W-:-:S04]  /*5000*/  IMAD.WIDE R24, R17, 0x4, R14 ;  /* 0x0000000411187825 */ /* 0x000fc800078e020e */
[----:B------:R-:W-:Y:S02]  /*5010*/  IMAD.WIDE R16, R17, 0x4, R12 ;  /* 0x0000000411107825 */ /* 0x000fe400078e020c */
[----:B------:R-:W2:Y:S04]  /*5020*/  LDG.E R25, desc[UR12][R24.64] ;  /* 0x0000000c18197981 */ /* 0x000ea8000c1e1900 */
[----:B------:R0:W3:Y:S01]  /*5030*/  LDG.E R16, desc[UR12][R16.64] ;  /* 0x0000000c10107981 */ /* 0x0000e2000c1e1900 */
[----:B------:R-:W-:-:S04]  /*5040*/  IMAD.WIDE R22, R27, 0x4, R14 ;  /* 0x000000041b167825 */ /* 0x000fc800078e020e */
[----:B------:R-:W-:Y:S02]  /*5050*/  IMAD.WIDE R26, R27, 0x4, R12 ;  /* 0x000000041b1a7825 */ /* 0x000fe400078e020c */
[----:B------:R-:W4:Y:S04]  /*5060*/  LDG.E R23, desc[UR12][R22.64] ;  /* 0x0000000c16177981 */ /* 0x000f28000c1e1900 */
[----:B------:R-:W4:Y:S01]  /*5070*/  LDG.E R26, desc[UR12][R26.64] ;  /* 0x0000000c1a1a7981 */ /* 0x000f22000c1e1900 */
[----:B------:R-:W-:-:S04]  /*5080*/  IADD3 R28, PT, PT, R28, -R5, RZ ;  /* 0x800000051c1c7210 */ /* 0x000fc80007ffe0ff */
[----:B0-----:R-:W-:Y:S02]  /*5090*/  IADD3 R17, PT, PT, R4, R28, RZ ;  /* 0x0000001c04117210 */ /* 0x001fe40007ffe0ff */
[----:B------:R-:W-:Y:S01]  /*50a0*/  IADD3 R28, PT, PT, R28, -R5, RZ ;  /* 0x800000051c1c7210 */ /* 0x000fe20007ffe0ff */
[----:B--2---:R-:W-:-:S03]  /*50b0*/  FFMA R29, R6, R29, R25 ;  /* 0x0000001d061d7223 */ /* 0x004fc60000000019 */
[----:B------:R-:W-:Y:S02]  /*50c0*/  IADD3 R25, PT, PT, R4, R28, RZ ;  /* 0x0000001c04197210 */ /* 0x000fe40007ffe0ff */
[----:B---3--:R-:W-:-:S05]  /*50d0*/  FSET.BF.GT.AND R16, R16, RZ, PT ;  /* 0x000000ff1010720a */ /* 0x008fca0003804000 */
[----:B------:R-:W-:-:S04]  /*50e0*/  FMUL R29, R29, R16 ;  /* 0x000000101d1d7220 */ /* 0x000fc80000400000 */
[----:B----4-:R-:W-:Y:S01]  /*50f0*/  FFMA R29, R6, R29, R23 ;  /* 0x0000001d061d7223 */ /* 0x010fe20000000017 */
[----:B------:R-:W-:Y:S01]  /*5100*/  IMAD.WIDE R22, R17, 0x4, R14 ;  /* 0x0000000411167825 */ /* 0x000fe200078e020e */
[----:B------:R-:W-:-:S03]  /*5110*/  FSET.BF.GT.AND R24, R26, RZ, PT ;  /* 0x000000ff1a18720a */ /* 0x000fc60003804000 */
[----:B------:R-:W-:-:S04]  /*5120*/  IMAD.WIDE R16, R17, 0x4, R12 ;  /* 0x0000000411107825 */ /* 0x000fc800078e020c */
[----:B------:R-:W-:Y:S01]  /*5130*/  FMUL R29, R29, R24 ;  /* 0x000000181d1d7220 */ /* 0x000fe20000400000 */
[----:B------:R0:W2:Y:S01]  /*5140*/  LDG.E R23, desc[UR12][R22.64] ;  /* 0x0000000c16177981 */ /* 0x0000a2000c1e1900 */
[----:B------:R-:W-:-:S03]  /*5150*/  IMAD.WIDE R26, R25, 0x4, R14 ;  /* 0x00000004191a7825 */ /* 0x000fc600078e020e */
[----:B------:R1:W3:Y:S01]  /*5160*/  LDG.E R16, desc[UR12][R16.64] ;  /* 0x0000000c10107981 */ /* 0x0002e2000c1e1900 */
[----:B------:R-:W-:-:S03]  /*5170*/  IMAD.WIDE R24, R25, 0x4, R12 ;  /* 0x0000000419187825 */ /* 0x000fc600078e020c */
[----:B------:R-:W4:Y:S04]  /*5180*/  LDG.E R27, desc[UR12][R26.64] ;  /* 0x0000000c1a1b7981 */ /* 0x000f28000c1e1900 */
[----:B------:R-:W4:Y:S01]  /*5190*/  LDG.E R24, desc[UR12][R24.64] ;  /* 0x0000000c18187981 */ /* 0x000f22000c1e1900 */
[----:B0-----:R-:W-:-:S04]  /*51a0*/  IADD3 R22, PT, PT, R28, -R5, RZ ;  /* 0x800000051c167210 */ /* 0x001fc80007ffe0ff */
[----:B-1----:R-:W-:Y:S01]  /*51b0*/  IADD3 R17, PT, PT, R4, R22, RZ ;  /* 0x0000001604117210 */ /* 0x002fe20007ffe0ff */
[----:B--2---:R-:W-:Y:S01]  /*51c0*/  FFMA R29, R6, R29, R23 ;  /* 0x0000001d061d7223 */ /* 0x004fe20000000017 */
[----:B---3--:R-:W-:-:S05]  /*51d0*/  FSET.BF.GT.AND R16, R16, RZ, PT ;  /* 0x000000ff1010720a */ /* 0x008fca0003804000 */
[----:B------:R-:W-:Y:S01]  /*51e0*/  FMUL R29, R29, R16 ;  /* 0x000000101d1d7220 */ /* 0x000fe20000400000 */
[----:B----4-:R-:W-:-:S03]  /*51f0*/  FSET.BF.GT.AND R23, R24, RZ, PT ;  /* 0x000000ff1817720a */ /* 0x010fc60003804000 */
[----:B------:R-:W-:Y:S01]  /*5200*/  FFMA R28, R6, R29, R27 ;  /* 0x0000001d061c7223 */ /* 0x000fe2000000001b */
[----:B------:R-:W-:-:S03]  /*5210*/  IADD3 R29, PT, PT, R22, -R5, RZ ;  /* 0x80000005161d7210 */ /* 0x000fc60007ffe0ff */
[----:B------:R-:W-:Y:S01]  /*5220*/  FMUL R28, R28, R23 ;  /* 0x000000171c1c7220 */ /* 0x000fe20000400000 */
[----:B------:R-:W-:Y:S01]  /*5230*/  IMAD.WIDE R22, R17, 0x4, R14 ;  /* 0x0000000411167825 */ /* 0x000fe200078e020e */
[----:B------:R-:W-:-:S03]  /*5240*/  IADD3 R27, PT, PT, R4, R29, RZ ;  /* 0x0000001d041b7210 */ /* 0x000fc60007ffe0ff */
[----:B------:R-:W-:Y:S02]  /*5250*/  IMAD.WIDE R16, R17, 0x4, R12 ;  /* 0x0000000411107825 */ /* 0x000fe400078e020c */
[----:B------:R-:W2:Y:S02]  /*5260*/  LDG.E R23, desc[UR12][R22.64] ;  /* 0x0000000c16177981 */ /* 0x000ea4000c1e1900 */
[C---:B------:R-:W-:Y:S02]  /*5270*/  IMAD.WIDE R24, R27.reuse, 0x4, R14 ;  /* 0x000000041b187825 */ /* 0x040fe400078e020e */
[----:B------:R-:W3:Y:S02]  /*5280*/  LDG.E R16, desc[UR12][R16.64] ;  /* 0x0000000c10107981 */ /* 0x000ee4000c1e1900 */
[----:B------:R-:W-:Y:S01]  /*5290*/  IMAD.WIDE R26, R27, 0x4, R12 ;  /* 0x000000041b1a7825 */ /* 0x000fe200078e020c */
[----:B------:R-:W-:-:S05]  /*52a0*/  IADD3 R29, PT, PT, R4, -R5, R29 ;  /* 0x80000005041d7210 */ /* 0x000fca0007ffe01d */
[----:B------:R-:W4:Y:S04]  /*52b0*/  LDG.E R26, desc[UR12][R26.64] ;  /* 0x0000000c1a1a7981 */ /* 0x000f28000c1e1900 */
[----:B------:R0:W4:Y:S02]  /*52c0*/  LDG.E R17, desc[UR12][R24.64] ;  /* 0x0000000c18117981 */ /* 0x000124000c1e1900 */
[----:B0-----:R-:W-:-:S05]  /*52d0*/  IMAD.WIDE R24, R29, 0x4, R14 ;  /* 0x000000041d187825 */ /* 0x001fca00078e020e */
[----:B------:R-:W4:Y:S01]  /*52e0*/  LDG.E R29, desc[UR12][R24.64] ;  /* 0x0000000c181d7981 */ /* 0x000f22000c1e1900 */
[----:B------:R-:W-:Y:S02]  /*52f0*/  IADD3 R2, PT, PT, R2, 0x8, RZ ;  /* 0x0000000802027810 */ /* 0x000fe40007ffe0ff */
[----:B------:R-:W-:-:S04]  /*5300*/  LOP3.LUT R22, R18, 0xfffffff8, RZ, 0xc0, !PT ;  /* 0xfffffff812167812 */ /* 0x000fc800078ec0ff */
[----:B------:R-:W-:Y:S02]  /*5310*/  ISETP.NE.AND P0, PT, R2, R22, PT ;  /* 0x000000160200720c */ /* 0x000fe40003f05270 */
[----:B------:R-:W-:Y:S01]  /*5320*/  IADD3 R21, PT, PT, R21, -0x8, RZ ;  /* 0xfffffff815157810 */ /* 0x000fe20007ffe0ff */
[----:B--2---:R-:W-:Y:S01]  /*5330*/  FFMA R28, R6, R28, R23 ;  /* 0x0000001c061c7223 */ /* 0x004fe20000000017 */
[----:B---3--:R-:W-:-:S05]  /*5340*/  FSET.BF.GT.AND R23, R16, RZ, PT ;  /* 0x000000ff1017720a */ /* 0x008fca0003804000 */
[----:B------:R-:W-:Y:S01]  /*5350*/  FMUL R23, R28, R23 ;  /* 0x000000171c177220 */ /* 0x000fe20000400000 */
[----:B----4-:R-:W-:-:S03]  /*5360*/  FSET.BF.GT.AND R16, R26, RZ, PT ;  /* 0x000000ff1a10720a */ /* 0x010fc60003804000 */
[----:B------:R-:W-:-:S04]  /*5370*/  FFMA R17, R6, R23, R17 ;  /* 0x0000001706117223 */ /* 0x000fc80000000011 */
[----:B------:R-:W-:-:S04]  /*5380*/  FMUL R16, R17, R16 ;  /* 0x0000001011107220 */ /* 0x000fc80000400000 */
[----:B------:R-:W-:Y:S01]  /*5390*/  FFMA R24, R6, R16, R29 ;  /* 0x0000001006187223 */ /* 0x000fe2000000001d */
[----:B------:R-:W-:Y:S06]  /*53a0*/  @P0 BRA `(.L_x_62) ;  /* 0xfffffff800cc0947 */ /* 0x000fec000383ffff */
.L_x_61:
[----:B------:R-:W-:Y:S05]  /*53b0*/  BSYNC.RECONVERGENT B1 ;  /* 0x0000000000017941 */ /* 0x000fea0003800200 */
.L_x_60:
[----:B------:R-:W-:-:S04]  /*53c0*/  LOP3.LUT R2, R18, 0x7, RZ, 0xc0, !PT ;  /* 0x0000000712027812 */ /* 0x000fc800078ec0ff */
[----:B------:R-:W-:-:S13]  /*53d0*/  ISETP.NE.AND P0, PT, R2, RZ, PT ;  /* 0x000000ff0200720c */ /* 0x000fda0003f05270 */
[----:B------:R-:W-:Y:S05]  /*53e0*/  @!P0 BRA `(.L_x_59) ;  /* 0x0000000400508947 */ /* 0x000fea0003800000 */
[----:B------:R-:W-:Y:S01]  /*53f0*/  ISETP.GE.U32.AND P0, PT, R2, 0x4, PT ;  /* 0x000000040200780c */ /* 0x000fe20003f06070 */
[----:B------:R-:W-:-:S12]  /*5400*/  BSSY.RECONVERGENT B1, `(.L_x_63) ;  /* 0x0000028000017945 */ /* 0x000fd80003800200 */
[----:B------:R-:W-:Y:S05]  /*5410*/  @!P0 BRA `(.L_x_64) ;  /* 0x0000000000988947 */ /* 0x000fea0003800000 */
[----:B------:R-:W0:Y:S01]  /*5420*/  LDC.64 R12, c[0x0][0x418] ;  /* 0x00010600ff0c7b82 */ /* 0x000e220000000a00 */
[----:B------:R-:W-:-:S05]  /*5430*/  IADD3 R27, PT, PT, R10, R21, RZ ;  /* 0x000000150a1b7210 */ /* 0x000fca0007ffe0ff */
[----:B------:R-:W-:-:S05]  /*5440*/  IMAD R29, R27, R5, R4 ;  /* 0x000000051b1d7224 */ /* 0x000fca00078e0204 */
[----:B------:R-:W-:-:S05]  /*5450*/  IADD3 R23, PT, PT, R29, R5, RZ ;  /* 0x000000051d177210 */ /* 0x000fca0007ffe0ff */
[----:B0----5:R-:W-:-:S06]  /*5460*/  IMAD.WIDE R22, R23, 0x4, R12 ;  /* 0x0000000417167825 */ /* 0x021fcc00078e020c */
[----:B------:R-:W2:Y:S01]  /*5470*/  LDG.E R22, desc[UR12][R22.64] ;  /* 0x0000000c16167981 */ /* 0x000ea2000c1e1900 */
[----:B------:R-:W-:-:S06]  /*5480*/  IMAD.WIDE R16, R29, 0x4, R14 ;  /* 0x000000041d107825 */ /* 0x000fcc00078e020e */
[----:B------:R0:W3:Y:S01]  /*5490*/  LDG.E R17, desc[UR12][R16.64] ;  /* 0x0000000c10117981 */ /* 0x0000e2000c1e1900 */
[----:B------:R-:W-:Y:S01]  /*54a0*/  IADD3 R27, PT, PT, R27, -0x1, RZ ;  /* 0xffffffff1b1b7810 */ /* 0x000fe20007ffe0ff */
[----:B------:R-:W-:-:S04]  /*54b0*/  IMAD.WIDE R28, R29, 0x4, R12 ;  /* 0x000000041d1c7825 */ /* 0x000fc800078e020c */
[CC--:B------:R-:W-:Y:S01]  /*54c0*/  IMAD R26, R27.reuse, R5.reuse, R4 ;  /* 0x000000051b1a7224 */ /* 0x0c0fe200078e0204 */
[----:B------:R-:W4:Y:S01]  /*54d0*/  LDG.E R2, desc[UR12][R28.64] ;  /* 0x0000000c1c027981 */ /* 0x000f22000c1e1900 */
[----:B------:R-:W-:Y:S01]  /*54e0*/  IMAD R27, R27, R5, -R5 ;  /* 0x000000051b1b7224 */ /* 0x000fe200078e0a05 */
[----:B--2---:R-:W-:Y:S01]  /*54f0*/  FSET.BF.GT.AND R25, R22, RZ, PT ;  /* 0x000000ff1619720a */ /* 0x004fe20003804000 */
[----:B------:R-:W-:-:S04]  /*5500*/  IMAD.WIDE R22, R26, 0x4, R12 ;  /* 0x000000041a167825 */ /* 0x000fc800078e020c */
[----:B0-----:R-:W-:Y:S01]  /*5510*/  FMUL R16, R24, R25 ;  /* 0x0000001918107220 */ /* 0x001fe20000400000 */
[----:B------:R-:W-:Y:S01]  /*5520*/  IMAD.WIDE R24, R26, 0x4, R14 ;  /* 0x000000041a187825 */ /* 0x000fe200078e020e */
[----:B------:R-:W-:Y:S01]  /*5530*/  IADD3 R26, PT, PT, R4, R27, RZ ;  /* 0x0000001b041a7210 */ /* 0x000fe20007ffe0ff */
[----:B------:R3:W2:Y:S04]  /*5540*/  LDG.E R22, desc[UR12][R22.64] ;  /* 0x0000000c16167981 */ /* 0x0006a8000c1e1900 */
[----:B------:R-:W2:Y:S01]  /*5550*/  LDG.E R25, desc[UR12][R24.64] ;  /* 0x0000000c18197981 */ /* 0x000ea2000c1e1900 */
[----:B------:R-:W-:Y:S01]  /*5560*/  IMAD.WIDE R12, R26, 0x4, R12 ;  /* 0x000000041a0c7825 */ /* 0x000fe200078e020c */
[----:B------:R-:W-:-:S03]  /*5570*/  IADD3 R27, PT, PT, R4, -R5, R27 ;  /* 0x80000005041b7210 */ /* 0x000fc60007ffe01b */
[----:B---3--:R-:W-:Y:S01]  /*5580*/  FFMA R23, R6, R16, R17 ;  /* 0x0000001006177223 */ /* 0x008fe20000000011 */
[--C-:B------:R-:W-:Y:S01]  /*5590*/  IMAD.WIDE R16, R26, 0x4, R14.reuse ;  /* 0x000000041a107825 */ /* 0x100fe200078e020e */
[----:B------:R-:W3:Y:S03]  /*55a0*/  LDG.E R12, desc[UR12][R12.64] ;  /* 0x0000000c0c0c7981 */ /* 0x000ee6000c1e1900 */
[----:B------:R-:W-:Y:S02]  /*55b0*/  IMAD.WIDE R26, R27, 0x4, R14 ;  /* 0x000000041b1a7825 */ /* 0x000fe400078e020e */
[----:B------:R-:W3:Y:S04]  /*55c0*/  LDG.E R17, desc[UR12][R16.64] ;  /* 0x0000000c10117981 */ /* 0x000ee8000c1e1900 */
[----:B------:R-:W3:Y:S01]  /*55d0*/  LDG.E R27, desc[UR12][R26.64] ;  /* 0x0000000c1a1b7981 */ /* 0x000ee2000c1e1900 */
[----:B----4-:R-:W-:-:S05]  /*55e0*/  FSET.BF.GT.AND R2, R2, RZ, PT ;  /* 0x000000ff0202720a */ /* 0x010fca0003804000 */
[----:B------:R-:W-:Y:S01]  /*55f0*/  FMUL R2, R23, R2 ;  /* 0x0000000217027220 */ /* 0x000fe20000400000 */
[----:B------:R-:W-:Y:S02]  /*5600*/  IADD3 R21, PT, PT, R21, -0x4, RZ ;  /* 0xfffffffc15157810 */ /* 0x000fe40007ffe0ff */
[----:B--2---:R-:W-:Y:S01]  /*5610*/  FSET.BF.GT.AND R23, R22, RZ, PT ;  /* 0x000000ff1617720a */ /* 0x004fe20003804000 */
[----:B------:R-:W-:-:S04]  /*5620*/  FFMA R2, R6, R2, R25 ;  /* 0x0000000206027223 */ /* 0x000fc80000000019 */
[----:B------:R-:W-:Y:S01]  /*5630*/  FMUL R2, R2, R23 ;  /* 0x0000001702027220 */ /* 0x000fe20000400000 */
[----:B---3--:R-:W-:-:S03]  /*5640*/  FSET.BF.GT.AND R23, R12, RZ, PT ;  /* 0x000000ff0c17720a */ /* 0x008fc60003804000 */
[----:B------:R-:W-:-:S04]  /*5650*/  FFMA R2, R6, R2, R17 ;  /* 0x0000000206027223 */ /* 0x000fc80000000011 */
[----:B------:R-:W-:-:S04]  /*5660*/  FMUL R2, R2, R23 ;  /* 0x0000001702027220 */ /* 0x000fc80000400000 */
[----:B------:R-:W-:-:S07]  /*5670*/  FFMA R24, R6, R2, R27 ;  /* 0x0000000206187223 */ /* 0x000fce000000001b */
.L_x_64:
[----:B------:R-:W-:Y:S05]  /*5680*/  BSYNC.RECONVERGENT B1 ;  /* 0x0000000000017941 */ /* 0x000fea0003800200 */
.L_x_63:
        /* <DEDUP_REMOVED lines=9> */
[----:B------:R-:W-:-:S05]  /*5720*/  IADD3 R2, PT, PT, R10, R21, RZ ;  /* 0x000000150a027210 */ /* 0x000fca0007ffe0ff */
[----:B------:R-:W-:-:S05]  /*5730*/  IMAD R17, R2, R5, R4 ;  /* 0x0000000502117224 */ /* 0x000fca00078e0204 */
[----:B------:R-:W-:Y:S02]  /*5740*/  IADD3 R23, PT, PT, R17, R5, RZ ;  /* 0x0000000511177210 */ /* 0x000fe40007ffe0ff */
[----:B------:R-:W-:-:S03]  /*5750*/  IADD3 R2, PT, PT, R2, -0x1, RZ ;  /* 0xffffffff02027810 */ /* 0x000fc60007ffe0ff */
[----:B0----5:R-:W-:-:S04]  /*5760*/  IMAD.WIDE R22, R23, 0x4, R12 ;  /* 0x0000000417167825 */ /* 0x021fc800078e020c */
[C---:B------:R-:W-:Y:S02]  /*5770*/  IMAD.WIDE R12, R17.reuse, 0x4, R12 ;  /* 0x00000004110c7825 */ /* 0x040fe400078e020c */
[----:B------:R-:W2:Y:S02]  /*5780*/  LDG.E R22, desc[UR12][R22.64] ;  /* 0x0000000c16167981 */ /* 0x000ea4000c1e1900 */
[----:B------:R-:W-:Y:S02]  /*5790*/  IMAD.WIDE R16, R17, 0x4, R14 ;  /* 0x0000000411107825 */ /* 0x000fe400078e020e */
[----:B------:R-:W3:Y:S02]  /*57a0*/  LDG.E R12, desc[UR12][R12.64] ;  /* 0x0000000c0c0c7981 */ /* 0x000ee4000c1e1900 */
[----:B------:R-:W-:Y:S02]  /*57b0*/  IMAD R27, R2, R5, R4 ;  /* 0x00000005021b7224 */ /* 0x000fe400078e0204 */
[----:B------:R-:W4:Y:S02]  /*57c0*/  LDG.E R17, desc[UR12][R16.64] ;  /* 0x0000000c10117981 */ /* 0x000f24000c1e1900 */
[----:B------:R-:W-:-:S06]  /*57d0*/  IMAD.WIDE R26, R27, 0x4, R14 ;  /* 0x000000041b1a7825 */ /* 0x000fcc00078e020e */
[----:B------:R-:W4:Y:S01]  /*57e0*/  LDG.E R26, desc[UR12][R26.64] ;  /* 0x0000000c1a1a7981 */ /* 0x000f22000c1e1900 */
[----:B------:R-:W-:Y:S02]  /*57f0*/  IADD3 R21, PT, PT, R21, -0x2, RZ ;  /* 0xfffffffe15157810 */ /* 0x000fe40007ffe0ff */
[----:B--2---:R-:W-:Y:S02]  /*5800*/  FSET.BF.GT.AND R25, R22, RZ, PT ;  /* 0x000000ff1619720a */ /* 0x004fe40003804000 */
[----:B---3--:R-:W-:-:S03]  /*5810*/  FSET.BF.GT.AND R2, R12, RZ, PT ;  /* 0x000000ff0c02720a */ /* 0x008fc60003804000 */
[----:B------:R-:W-:-:S04]  /*5820*/  FMUL R25, R24, R25 ;  /* 0x0000001918197220 */ /* 0x000fc80000400000 */
[----:B----4-:R-:W-:-:S04]  /*5830*/  FFMA R25, R6, R25, R17 ;  /* 0x0000001906197223 */ /* 0x010fc80000000011 */
[----:B------:R-:W-:-:S04]  /*5840*/  FMUL R25, R25, R2 ;  /* 0x0000000219197220 */ /* 0x000fc80000400000 */
[----:B------:R-:W-:-:S07]  /*5850*/  FFMA R24, R6, R25, R26 ;  /* 0x0000001906187223 */ /* 0x000fce000000001a */
.L_x_66:
[----:B------:R-:W-:Y:S05]  /*5860*/  BSYNC.RECONVERGENT B1 ;  /* 0x0000000000017941 */ /* 0x000fea0003800200 */
.L_x_65:
[----:B------:R-:W-:Y:S05]  /*5870*/  @P1 BRA `(.L_x_59) ;  /* 0x00000000002c1947 */ /* 0x000fea0003800000 */
[----:B------:R-:W0:Y:S01]  /*5880*/  LDC.64 R12, c[0x0][0x418] ;  /* 0x00010600ff0c7b82 */ /* 0x000e220000000a00 */
[----:B------:R-:W-:-:S05]  /*5890*/  IADD3 R10, PT, PT, R10, R21, RZ ;  /* 0x000000150a0a7210 */ /* 0x000fca0007ffe0ff */
[----:B------:R-:W-:-:S05]  /*58a0*/  IMAD R10, R10, R5, R4 ;  /* 0x000000050a0a7224 */ /* 0x000fca00078e0204 */
[C---:B------:R-:W-:Y:S01]  /*58b0*/  IADD3 R17, PT, PT, R10.reuse, R5, RZ ;  /* 0x000000050a117210 */ /* 0x040fe20007ffe0ff */
[----:B------:R-:W-:-:S06]  /*58c0*/  IMAD.WIDE R14, R10, 0x4, R14 ;  /* 0x000000040a0e7825 */ /* 0x000fcc00078e020e */
[----:B------:R-:W2:Y:S01]  /*58d0*/  LDG.E R15, desc[UR12][R14.64] ;  /* 0x0000000c0e0f7981 */ /* 0x000ea2000c1e1900 */
[----:B0-----:R-:W-:-:S06]  /*58e0*/  IMAD.WIDE R12, R17, 0x4, R12 ;  /* 0x00000004110c7825 */ /* 0x001fcc00078e020c */
[----:B------:R-:W3:Y:S02]  /*58f0*/  LDG.E R12, desc[UR12][R12.64] ;  /* 0x0000000c0c0c7981 */ /* 0x000ee4000c1e1900 */
[----:B---3--:R-:W-:-:S05]  /*5900*/  FSET.BF.GT.AND R17, R12, RZ, PT ;  /* 0x000000ff0c11720a */ /* 0x008fca0003804000 */
[----:B-----5:R-:W-:-:S04]  /*5910*/  FMUL R17, R24, R17 ;  /* 0x0000001118117220 */ /* 0x020fc80000400000 */
[----:B--2---:R-:W-:-:S07]  /*5920*/  FFMA R24, R6, R17, R15 ;  /* 0x0000001106187223 */ /* 0x004fce000000000f */
.L_x_59:
[----:B------:R-:W-:Y:S05]  /*5930*/  BSYNC.RECONVERGENT B0 ;  /* 0x0000000000007941 */ /* 0x000fea0003800200 */
.L_x_58:
[----:B------:R-:W-:Y:S01]  /*5940*/  ISETP.NE.AND P0, PT, R7, RZ, PT ;  /* 0x000000ff0700720c */ /* 0x000fe20003f05270 */
[----:B------:R-:W-:Y:S01]  /*5950*/  FADD R8, R19, R8 ;  /* 0x0000000813087221 */ /* 0x000fe20000000000 */
[----:B------:R-:W0:Y:S11]  /*5960*/  LDCU UR10, c[0x0][0x434] ;  /* 0x00008680ff0a77ac */ /* 0x000e360008000800 */
[----:B------:R-:W1:Y:S01]  /*5970*/  @P0 LDC.64 R14, c[0x0][0x418] ;  /* 0x00010600ff0e0b82 */ /* 0x000e620000000a00 */
[----:B------:R-:W-:-:S07]  /*5980*/  @P0 IADD3 R5, PT, PT, R4, -R5, R9 ;  /* 0x8000000504050210 */ /* 0x000fce0007ffe009 */
[----:B------:R-:W2:Y:S08]  /*5990*/  @P0 LDC.64 R12, c[0x0][0x398] ;  /* 0x0000e600ff0c0b82 */ /* 0x000eb00000000a00 */
[----:B-----5:R-:W3:Y:S01]  /*59a0*/  @P0 LDC.64 R6, c[0x0][0x3b8] ;  /* 0x0000ee00ff060b82 */ /* 0x020ee20000000a00 */
[----:B-1----:R-:W-:-:S04]  /*59b0*/  @P0 IMAD.WIDE R16, R0, 0x4, R14 ;  /* 0x0000000400100825 */ /* 0x002fc800078e020e */
[----:B------:R-:W-:Y:S02]  /*59c0*/  @P0 IMAD.WIDE R14, R5, 0x4, R14 ;  /* 0x00000004050e0825 */ /* 0x000fe400078e020e */
[----:B------:R-:W4:Y:S01]  /*59d0*/  @P0 LDG.E R16, desc[UR12][R16.64] ;  /* 0x0000000c10100981 */ /* 0x000f22000c1e1900 */
[----:B------:R-:W1:Y:S03]  /*59e0*/  LDC.64 R4, c[0x0][0x380] ;  /* 0x0000e000ff047b82 */ /* 0x000e660000000a00 */
[----:B------:R-:W4:Y:S01]  /*59f0*/  @P0 LDG.E R15, desc[UR12][R14.64] ;  /* 0x0000000c0e0f0981 */ /* 0x000f22000c1e1900 */
[----:B------:R-:W-:Y:S01]  /*5a00*/  FADD R11, R8, R11 ;  /* 0x0000000b080b7221 */ /* 0x000fe20000000000 */
[----:B--2---:R-:W-:-:S04]  /*5a10*/  @P0 IMAD.WIDE R12, R0, 0x4, R12 ;  /* 0x00000004000c0825 */ /* 0x004fc800078e020c */
[----:B------:R-:W-:Y:S01]  /*5a20*/  FADD R11, R11, R20 ;  /* 0x000000140b0b7221 */ /* 0x000fe20000000000 */
[----:B---3--:R-:W-:-:S04]  /*5a30*/  @P0 IMAD.WIDE R6, R0, 0x4, R6 ;  /* 0x0000000400060825 */ /* 0x008fc800078e0206 */
[----:B-1----:R-:W-:Y:S01]  /*5a40*/  IMAD.WIDE R4, R0, 0x4, R4 ;  /* 0x0000000400047825 */ /* 0x002fe200078e0204 */
[----:B------:R-:W-:Y:S02]  /*5a50*/  IADD3 R0, PT, PT, R3, R0, RZ ;  /* 0x0000000003007210 */ /* 0x000fe40007ffe0ff */
[----:B----4-:R-:W-:Y:S01]  /*5a60*/  @P0 FSET.BF.GT.AND R9, R16, RZ, PT ;  /* 0x000000ff1009020a */ /* 0x010fe20003804000 */
[----:B------:R-:W-:-:S04]  /*5a70*/  @P0 FMUL R24, R15, R24 ;  /* 0x000000180f180220 */ /* 0x000fc80000400000 */
[----:B------:R-:W-:-:S05]  /*5a80*/  @P0 FMUL R9, R24, R9 ;  /* 0x0000000918090220 */ /* 0x000fca0000400000 */
[----:B------:R1:W-:Y:S04]  /*5a90*/  @P0 STG.E desc[UR12][R12.64], R9 ;  /* 0x000000090c000986 */ /* 0x0003e8000c10190c */
[----:B------:R1:W-:Y:S01]  /*5aa0*/  @P0 STG.E desc[UR12][R6.64], R19 ;  /* 0x0000001306000986 */ /* 0x0003e2000c10190c */
[----:B0-----:R-:W-:-:S03]  /*5ab0*/  ISETP.GE.AND P0, PT, R0, UR10, PT ;  /* 0x0000000a00007c0c */ /* 0x001fc6000bf06270 */
[----:B------:R1:W-:Y:S10]  /*5ac0*/  STG.E desc[UR12][R4.64], R11 ;  /* 0x0000000b04007986 */ /* 0x0003f4000c10190c */
[----:B------:R-:W-:Y:S05]  /*5ad0*/  @!P0 BRA `(.L_x_67) ;  /* 0xffffffa4009c8947 */ /* 0x000fea000383ffff */
[----:B------:R-:W-:Y:S05]  /*5ae0*/  EXIT ;  /* 0x000000000000794d */ /* 0x000fea0003800000 */
.L_x_68:
[----:B------:R-:W-:-:S00]  /*5af0*/  BRA `(.L_x_68) ;  /* 0xfffffffc00fc7947 */ /* 0x000fc0000383ffff */
[----:B------:R-:W-:-:S00]  /*5b00*/  NOP ;  /* 0x0000000000007918 */ /* 0x000fc00000000000 */
[----:B------:R-:W-:-:S00]  /*5b10*/  NOP ;  /* 0x0000000000007918 */ /* 0x000fc00000000000 */
[----:B------:R-:W-:-:S00]  /*5b20*/  NOP ;  /* 0x0000000000007918 */ /* 0x000fc00000000000 */
[----:B------:R-:W-:-:S00]  /*5b30*/  NOP ;  /* 0x0000000000007918 */ /* 0x000fc00000000000 */
[----:B------:R-:W-:-:S00]  /*5b40*/  NOP ;  /* 0x0000000000007918 */ /* 0x000fc00000000000 */
[----:B------:R-:W-:-:S00]  /*5b50*/  NOP ;  /* 0x0000000000007918 */ /* 0x000fc00000000000 */
[----:B------:R-:W-:-:S00]  /*5b60*/  NOP ;  /* 0x0000000000007918 */ /* 0x000fc00000000000 */
[----:B------:R-:W-:-:S00]  /*5b70*/  NOP ;  /* 0x0000000000007918 */ /* 0x000fc00000000000 */
.L_x_69:


//--------------------- .nv.shared.reserved.0     --------------------------
	.section	.nv.shared.reserved.0,"aw",@nobits
	.weak		__nv_reservedSMEM_offset_0_alias
	.size		__nv_reservedSMEM_offset_0_alias, 0, 64
	.other		__nv_reservedSMEM_offset_0_alias,@"STO_CUDA_RESERVED_SHARED STV_DEFAULT"
__nv_reservedSMEM_offset_0_alias:
	.zero		0
	.zero		64


//--------------------- .nv.constant0.IRNNBackward --------------------------
	.section	.nv.constant0.IRNNBackward,"a",@progbits
	.sectionflags	@""
	.align	4
.nv.constant0.IRNNBackward:
	.zero		1080


//--------------------- SYMBOLS --------------------------

	.type		.nv.reservedSmem.offset0,@object
	.size		.nv.reservedSmem.offset0,0x4
